//
// Generated by NVIDIA NVVM Compiler
//
// Compiler Build ID: CL-36424714
// Cuda compilation tools, release 13.0, V13.0.88
// Based on NVVM 20.0.0
//

.version 9.0
.target sm_100
.address_size 64

	// .globl	_Z16_attentionKernelPKfS0_S0_iiPf
// _ZZ16_attentionKernelPKfS0_S0_iiPfE7old_max has been demoted
// _ZZ16_attentionKernelPKfS0_S0_iiPfE7new_max has been demoted
// _ZZ16_attentionKernelPKfS0_S0_iiPfE7new_sum has been demoted
// _ZZ16_attentionKernelPKfS0_S0_iiPfE9block_sum has been demoted
// _ZZ16_attentionKernelPKfS0_S0_iiPfE9block_max has been demoted
// _ZZ16_attentionKernelPKfS0_S0_iiPfE6inputS has been demoted
.global .align 1 .b8 _ZN34_INTERNAL_5742e13a_4_k_cu_93dd87b44cuda3std3__45__cpo5beginE[1];
.global .align 1 .b8 _ZN34_INTERNAL_5742e13a_4_k_cu_93dd87b44cuda3std3__45__cpo3endE[1];
.global .align 1 .b8 _ZN34_INTERNAL_5742e13a_4_k_cu_93dd87b44cuda3std3__45__cpo6cbeginE[1];
.global .align 1 .b8 _ZN34_INTERNAL_5742e13a_4_k_cu_93dd87b44cuda3std3__45__cpo4cendE[1];
.global .align 1 .b8 _ZN34_INTERNAL_5742e13a_4_k_cu_93dd87b44cuda3std3__45__cpo6rbeginE[1];
.global .align 1 .b8 _ZN34_INTERNAL_5742e13a_4_k_cu_93dd87b44cuda3std3__45__cpo4rendE[1];
.global .align 1 .b8 _ZN34_INTERNAL_5742e13a_4_k_cu_93dd87b44cuda3std3__45__cpo7crbeginE[1];
.global .align 1 .b8 _ZN34_INTERNAL_5742e13a_4_k_cu_93dd87b44cuda3std3__45__cpo5crendE[1];
.global .align 1 .b8 _ZN34_INTERNAL_5742e13a_4_k_cu_93dd87b44cuda3std3__436_GLOBAL__N__5742e13a_4_k_cu_93dd87b46ignoreE[1];
.global .align 1 .b8 _ZN34_INTERNAL_5742e13a_4_k_cu_93dd87b44cuda3std3__419piecewise_constructE[1];
.global .align 1 .b8 _ZN34_INTERNAL_5742e13a_4_k_cu_93dd87b44cuda3std3__48in_placeE[1];
.global .align 1 .b8 _ZN34_INTERNAL_5742e13a_4_k_cu_93dd87b44cuda3std3__420unreachable_sentinelE[1];
.global .align 1 .b8 _ZN34_INTERNAL_5742e13a_4_k_cu_93dd87b44cuda3std6ranges3__45__cpo4swapE[1];
.global .align 1 .b8 _ZN34_INTERNAL_5742e13a_4_k_cu_93dd87b44cuda3std6ranges3__45__cpo9iter_moveE[1];
.global .align 1 .b8 _ZN34_INTERNAL_5742e13a_4_k_cu_93dd87b44cuda3std6ranges3__45__cpo5beginE[1];
.global .align 1 .b8 _ZN34_INTERNAL_5742e13a_4_k_cu_93dd87b44cuda3std6ranges3__45__cpo3endE[1];
.global .align 1 .b8 _ZN34_INTERNAL_5742e13a_4_k_cu_93dd87b44cuda3std6ranges3__45__cpo6cbeginE[1];
.global .align 1 .b8 _ZN34_INTERNAL_5742e13a_4_k_cu_93dd87b44cuda3std6ranges3__45__cpo4cendE[1];
.global .align 1 .b8 _ZN34_INTERNAL_5742e13a_4_k_cu_93dd87b44cuda3std6ranges3__45__cpo7advanceE[1];
.global .align 1 .b8 _ZN34_INTERNAL_5742e13a_4_k_cu_93dd87b44cuda3std6ranges3__45__cpo9iter_swapE[1];
.global .align 1 .b8 _ZN34_INTERNAL_5742e13a_4_k_cu_93dd87b44cuda3std6ranges3__45__cpo4nextE[1];
.global .align 1 .b8 _ZN34_INTERNAL_5742e13a_4_k_cu_93dd87b44cuda3std6ranges3__45__cpo4prevE[1];
.global .align 1 .b8 _ZN34_INTERNAL_5742e13a_4_k_cu_93dd87b44cuda3std6ranges3__45__cpo4dataE[1];
.global .align 1 .b8 _ZN34_INTERNAL_5742e13a_4_k_cu_93dd87b44cuda3std6ranges3__45__cpo5cdataE[1];
.global .align 1 .b8 _ZN34_INTERNAL_5742e13a_4_k_cu_93dd87b44cuda3std6ranges3__45__cpo4sizeE[1];
.global .align 1 .b8 _ZN34_INTERNAL_5742e13a_4_k_cu_93dd87b44cuda3std6ranges3__45__cpo5ssizeE[1];
.global .align 1 .b8 _ZN34_INTERNAL_5742e13a_4_k_cu_93dd87b44cuda3std6ranges3__45__cpo8distanceE[1];
.global .align 1 .b8 _ZN34_INTERNAL_5742e13a_4_k_cu_93dd87b46thrust24THRUST_300001_SM_1000_NS6system6detail10sequential3seqE[1];

.visible .entry _Z16_attentionKernelPKfS0_S0_iiPf(
	.param .u64 .ptr .align 1 _Z16_attentionKernelPKfS0_S0_iiPf_param_0,
	.param .u64 .ptr .align 1 _Z16_attentionKernelPKfS0_S0_iiPf_param_1,
	.param .u64 .ptr .align 1 _Z16_attentionKernelPKfS0_S0_iiPf_param_2,
	.param .u32 _Z16_attentionKernelPKfS0_S0_iiPf_param_3,
	.param .u32 _Z16_attentionKernelPKfS0_S0_iiPf_param_4,
	.param .u64 .ptr .align 1 _Z16_attentionKernelPKfS0_S0_iiPf_param_5
)
{
	.reg .pred 	%p<65>;
	.reg .b32 	%r<148>;
	.reg .b32 	%f<385>;
	.reg .b64 	%rd<110>;
	// demoted variable
	.shared .align 4 .b8 _ZZ16_attentionKernelPKfS0_S0_iiPfE7old_max[4096];
	// demoted variable
	.shared .align 4 .b8 _ZZ16_attentionKernelPKfS0_S0_iiPfE7new_max[4096];
	// demoted variable
	.shared .align 4 .b8 _ZZ16_attentionKernelPKfS0_S0_iiPfE7new_sum[4096];
	// demoted variable
	.shared .align 4 .b8 _ZZ16_attentionKernelPKfS0_S0_iiPfE9block_sum[4096];
	// demoted variable
	.shared .align 4 .b8 _ZZ16_attentionKernelPKfS0_S0_iiPfE9block_max[4096];
	// demoted variable
	.shared .align 4 .b8 _ZZ16_attentionKernelPKfS0_S0_iiPfE6inputS[4096];
	ld.param.u64 	%rd12, [_Z16_attentionKernelPKfS0_S0_iiPf_param_0];
	ld.param.u64 	%rd13, [_Z16_attentionKernelPKfS0_S0_iiPf_param_1];
	ld.param.u64 	%rd14, [_Z16_attentionKernelPKfS0_S0_iiPf_param_2];
	ld.param.u32 	%r67, [_Z16_attentionKernelPKfS0_S0_iiPf_param_3];
	ld.param.u32 	%r68, [_Z16_attentionKernelPKfS0_S0_iiPf_param_4];
	ld.param.u64 	%rd15, [_Z16_attentionKernelPKfS0_S0_iiPf_param_5];
	cvta.to.global.u64 	%rd1, %rd13;
	cvta.to.global.u64 	%rd2, %rd12;
	cvta.to.global.u64 	%rd3, %rd14;
	cvta.to.global.u64 	%rd4, %rd15;
	mov.u32 	%r1, %ctaid.x;
	mov.u32 	%r2, %tid.y;
	mov.u32 	%r69, %ctaid.y;
	mov.u32 	%r70, %ntid.y;
	mad.lo.s32 	%r3, %r69, %r70, %r2;
	mov.u32 	%r4, %tid.x;
	shl.b32 	%r71, %r4, 7;
	mov.u32 	%r72, _ZZ16_attentionKernelPKfS0_S0_iiPfE7old_max;
	add.s32 	%r73, %r72, %r71;
	shl.b32 	%r74, %r2, 2;
	add.s32 	%r5, %r73, %r74;
	mov.b32 	%r75, -8388609;
	st.shared.u32 	[%r5], %r75;
	mov.u32 	%r76, _ZZ16_attentionKernelPKfS0_S0_iiPfE7new_max;
	add.s32 	%r77, %r76, %r71;
	add.s32 	%r6, %r77, %r74;
	st.shared.u32 	[%r6], %r75;
	mov.u32 	%r78, _ZZ16_attentionKernelPKfS0_S0_iiPfE7new_sum;
	add.s32 	%r79, %r78, %r71;
	add.s32 	%r7, %r79, %r74;
	mov.b32 	%r80, 0;
	st.shared.u32 	[%r7], %r80;
	mov.u32 	%r81, _ZZ16_attentionKernelPKfS0_S0_iiPfE9block_max;
	add.s32 	%r82, %r81, %r71;
	add.s32 	%r8, %r82, %r74;
	st.shared.u32 	[%r8], %r75;
	mov.u32 	%r83, _ZZ16_attentionKernelPKfS0_S0_iiPfE9block_sum;
	add.s32 	%r84, %r83, %r71;
	add.s32 	%r9, %r84, %r74;
	st.shared.u32 	[%r9], %r80;
	bar.sync 	0;
	setp.lt.s32 	%p2, %r67, 1;
	@%p2 bra 	$L__BB0_113;
	add.s32 	%r86, %r67, 31;
	shr.u32 	%r10, %r86, 5;
	mov.u32 	%r88, _ZZ16_attentionKernelPKfS0_S0_iiPfE6inputS;
	add.s32 	%r14, %r88, %r74;
	add.s32 	%r11, %r14, %r71;
	mul.lo.s32 	%r90, %r68, %r1;
	add.s32 	%r12, %r81, %r74;
	add.s32 	%r13, %r83, %r74;
	add.s32 	%r93, %r90, %r3;
	mul.wide.s32 	%rd16, %r93, 4;
	add.s64 	%rd5, %rd4, %rd16;
	and.b32  	%r15, %r68, 15;
	and.b32  	%r16, %r68, 7;
	and.b32  	%r17, %r68, 2147483632;
	and.b32  	%r18, %r68, 3;
	add.s32 	%r19, %r12, %r71;
	add.s32 	%r20, %r13, %r71;
	neg.s32 	%r21, %r17;
	cvt.u64.u32 	%rd6, %r90;
	mov.b32 	%r142, 0;
$L__BB0_2:
	setp.lt.s32 	%p3, %r3, %r68;
	shl.b32 	%r23, %r142, 5;
	add.s32 	%r24, %r23, %r4;
	mov.b32 	%r94, 0;
	st.shared.u32 	[%r11], %r94;
	mov.b32 	%r95, -8388609;
	st.shared.u32 	[%r8], %r95;
	st.shared.u32 	[%r9], %r94;
	setp.lt.s32 	%p4, %r24, %r67;
	and.pred  	%p1, %p4, %p3;
	not.pred 	%p5, %p1;
	@%p5 bra 	$L__BB0_18;
	setp.lt.s32 	%p6, %r68, 1;
	mov.f32 	%f350, 0f00000000;
	@%p6 bra 	$L__BB0_17;
	setp.lt.u32 	%p7, %r68, 16;
	mul.lo.s32 	%r25, %r24, %r68;
	mov.f32 	%f350, 0f00000000;
	mov.b32 	%r146, 0;
	@%p7 bra 	$L__BB0_7;
	shl.b64 	%rd17, %rd6, 2;
	add.s64 	%rd18, %rd17, %rd2;
	add.s64 	%rd109, %rd18, 32;
	mov.f32 	%f350, 0f00000000;
	mov.u32 	%r143, %r25;
	mov.u32 	%r144, %r21;
$L__BB0_6:
	.pragma "nounroll";
	mul.wide.s32 	%rd19, %r143, 4;
	add.s64 	%rd20, %rd1, %rd19;
	ld.global.f32 	%f100, [%rd109+-32];
	ld.global.f32 	%f101, [%rd20];
	fma.rn.f32 	%f102, %f100, %f101, %f350;
	ld.global.f32 	%f103, [%rd109+-28];
	ld.global.f32 	%f104, [%rd20+4];
	fma.rn.f32 	%f105, %f103, %f104, %f102;
	ld.global.f32 	%f106, [%rd109+-24];
	ld.global.f32 	%f107, [%rd20+8];
	fma.rn.f32 	%f108, %f106, %f107, %f105;
	ld.global.f32 	%f109, [%rd109+-20];
	ld.global.f32 	%f110, [%rd20+12];
	fma.rn.f32 	%f111, %f109, %f110, %f108;
	ld.global.f32 	%f112, [%rd109+-16];
	ld.global.f32 	%f113, [%rd20+16];
	fma.rn.f32 	%f114, %f112, %f113, %f111;
	ld.global.f32 	%f115, [%rd109+-12];
	ld.global.f32 	%f116, [%rd20+20];
	fma.rn.f32 	%f117, %f115, %f116, %f114;
	ld.global.f32 	%f118, [%rd109+-8];
	ld.global.f32 	%f119, [%rd20+24];
	fma.rn.f32 	%f120, %f118, %f119, %f117;
	ld.global.f32 	%f121, [%rd109+-4];
	ld.global.f32 	%f122, [%rd20+28];
	fma.rn.f32 	%f123, %f121, %f122, %f120;
	ld.global.f32 	%f124, [%rd109];
	ld.global.f32 	%f125, [%rd20+32];
	fma.rn.f32 	%f126, %f124, %f125, %f123;
	ld.global.f32 	%f127, [%rd109+4];
	ld.global.f32 	%f128, [%rd20+36];
	fma.rn.f32 	%f129, %f127, %f128, %f126;
	ld.global.f32 	%f130, [%rd109+8];
	ld.global.f32 	%f131, [%rd20+40];
	fma.rn.f32 	%f132, %f130, %f131, %f129;
	ld.global.f32 	%f133, [%rd109+12];
	ld.global.f32 	%f134, [%rd20+44];
	fma.rn.f32 	%f135, %f133, %f134, %f132;
	ld.global.f32 	%f136, [%rd109+16];
	ld.global.f32 	%f137, [%rd20+48];
	fma.rn.f32 	%f138, %f136, %f137, %f135;
	ld.global.f32 	%f139, [%rd109+20];
	ld.global.f32 	%f140, [%rd20+52];
	fma.rn.f32 	%f141, %f139, %f140, %f138;
	ld.global.f32 	%f142, [%rd109+24];
	ld.global.f32 	%f143, [%rd20+56];
	fma.rn.f32 	%f144, %f142, %f143, %f141;
	ld.global.f32 	%f145, [%rd109+28];
	ld.global.f32 	%f146, [%rd20+60];
	fma.rn.f32 	%f350, %f145, %f146, %f144;
	add.s32 	%r144, %r144, 16;
	add.s64 	%rd109, %rd109, 64;
	add.s32 	%r143, %r143, 16;
	setp.ne.s32 	%p8, %r144, 0;
	mov.u32 	%r146, %r17;
	@%p8 bra 	$L__BB0_6;
$L__BB0_7:
	setp.eq.s32 	%p9, %r15, 0;
	@%p9 bra 	$L__BB0_17;
	add.s32 	%r97, %r15, -1;
	setp.lt.u32 	%p10, %r97, 7;
	@%p10 bra 	$L__BB0_10;
	cvt.u32.u64 	%r98, %rd6;
	add.s32 	%r99, %r146, %r98;
	mul.wide.u32 	%rd21, %r99, 4;
	add.s64 	%rd22, %rd2, %rd21;
	ld.global.f32 	%f148, [%rd22];
	add.s32 	%r100, %r146, %r25;
	mul.wide.s32 	%rd23, %r100, 4;
	add.s64 	%rd24, %rd1, %rd23;
	ld.global.f32 	%f149, [%rd24];
	fma.rn.f32 	%f150, %f148, %f149, %f350;
	cvt.u64.u32 	%rd25, %r146;
	add.s64 	%rd26, %rd25, %rd6;
	shl.b64 	%rd27, %rd26, 2;
	add.s64 	%rd28, %rd2, %rd27;
	ld.global.f32 	%f151, [%rd28+4];
	ld.global.f32 	%f152, [%rd24+4];
	fma.rn.f32 	%f153, %f151, %f152, %f150;
	ld.global.f32 	%f154, [%rd28+8];
	ld.global.f32 	%f155, [%rd24+8];
	fma.rn.f32 	%f156, %f154, %f155, %f153;
	ld.global.f32 	%f157, [%rd28+12];
	ld.global.f32 	%f158, [%rd24+12];
	fma.rn.f32 	%f159, %f157, %f158, %f156;
	ld.global.f32 	%f160, [%rd28+16];
	ld.global.f32 	%f161, [%rd24+16];
	fma.rn.f32 	%f162, %f160, %f161, %f159;
	ld.global.f32 	%f163, [%rd28+20];
	ld.global.f32 	%f164, [%rd24+20];
	fma.rn.f32 	%f165, %f163, %f164, %f162;
	ld.global.f32 	%f166, [%rd28+24];
	ld.global.f32 	%f167, [%rd24+24];
	fma.rn.f32 	%f168, %f166, %f167, %f165;
	ld.global.f32 	%f169, [%rd28+28];
	ld.global.f32 	%f170, [%rd24+28];
	fma.rn.f32 	%f350, %f169, %f170, %f168;
	add.s32 	%r146, %r146, 8;
$L__BB0_10:
	setp.eq.s32 	%p11, %r16, 0;
	@%p11 bra 	$L__BB0_17;
	add.s32 	%r101, %r16, -1;
	setp.lt.u32 	%p12, %r101, 3;
	@%p12 bra 	$L__BB0_13;
	cvt.u32.u64 	%r102, %rd6;
	add.s32 	%r103, %r146, %r102;
	mul.wide.u32 	%rd29, %r103, 4;
	add.s64 	%rd30, %rd2, %rd29;
	ld.global.f32 	%f172, [%rd30];
	add.s32 	%r104, %r146, %r25;
	mul.wide.s32 	%rd31, %r104, 4;
	add.s64 	%rd32, %rd1, %rd31;
	ld.global.f32 	%f173, [%rd32];
	fma.rn.f32 	%f174, %f172, %f173, %f350;
	cvt.u64.u32 	%rd33, %r146;
	add.s64 	%rd34, %rd33, %rd6;
	shl.b64 	%rd35, %rd34, 2;
	add.s64 	%rd36, %rd2, %rd35;
	ld.global.f32 	%f175, [%rd36+4];
	ld.global.f32 	%f176, [%rd32+4];
	fma.rn.f32 	%f177, %f175, %f176, %f174;
	ld.global.f32 	%f178, [%rd36+8];
	ld.global.f32 	%f179, [%rd32+8];
	fma.rn.f32 	%f180, %f178, %f179, %f177;
	ld.global.f32 	%f181, [%rd36+12];
	ld.global.f32 	%f182, [%rd32+12];
	fma.rn.f32 	%f350, %f181, %f182, %f180;
	add.s32 	%r146, %r146, 4;
$L__BB0_13:
	setp.eq.s32 	%p13, %r18, 0;
	@%p13 bra 	$L__BB0_17;
	cvt.u32.u64 	%r105, %rd6;
	setp.eq.s32 	%p14, %r18, 1;
	add.s32 	%r106, %r146, %r105;
	mul.wide.u32 	%rd37, %r106, 4;
	add.s64 	%rd38, %rd2, %rd37;
	ld.global.f32 	%f183, [%rd38];
	add.s32 	%r107, %r146, %r25;
	mul.wide.s32 	%rd39, %r107, 4;
	add.s64 	%rd10, %rd1, %rd39;
	ld.global.f32 	%f184, [%rd10];
	fma.rn.f32 	%f350, %f183, %f184, %f350;
	@%p14 bra 	$L__BB0_17;
	setp.eq.s32 	%p15, %r18, 2;
	cvt.u64.u32 	%rd40, %r146;
	add.s64 	%rd41, %rd40, %rd6;
	shl.b64 	%rd42, %rd41, 2;
	add.s64 	%rd11, %rd2, %rd42;
	ld.global.f32 	%f185, [%rd11+4];
	ld.global.f32 	%f186, [%rd10+4];
	fma.rn.f32 	%f350, %f185, %f186, %f350;
	@%p15 bra 	$L__BB0_17;
	ld.global.f32 	%f187, [%rd11+8];
	ld.global.f32 	%f188, [%rd10+8];
	fma.rn.f32 	%f350, %f187, %f188, %f350;
$L__BB0_17:
	st.shared.f32 	[%r11], %f350;
	st.shared.f32 	[%r8], %f350;
	mov.b32 	%r108, 1065353216;
	st.shared.u32 	[%r9], %r108;
$L__BB0_18:
	setp.gt.u32 	%p16, %r4, 15;
	bar.sync 	0;
	@%p16 bra 	$L__BB0_22;
	ld.shared.f32 	%f15, [%r8];
	ld.shared.f32 	%f16, [%r19+2048];
	setp.leu.f32 	%p17, %f15, %f16;
	@%p17 bra 	$L__BB0_21;
	ld.shared.f32 	%f195, [%r9];
	ld.shared.f32 	%f196, [%r20+2048];
	sub.f32 	%f197, %f16, %f15;
	mul.f32 	%f198, %f197, 0f3FB8AA3B;
	ex2.approx.f32 	%f199, %f198;
	fma.rn.f32 	%f200, %f196, %f199, %f195;
	st.shared.f32 	[%r9], %f200;
	bra.uni 	$L__BB0_22;
$L__BB0_21:
	ld.shared.f32 	%f189, [%r20+2048];
	ld.shared.f32 	%f190, [%r9];
	sub.f32 	%f191, %f15, %f16;
	mul.f32 	%f192, %f191, 0f3FB8AA3B;
	ex2.approx.f32 	%f193, %f192;
	fma.rn.f32 	%f194, %f190, %f193, %f189;
	st.shared.f32 	[%r9], %f194;
	st.shared.f32 	[%r8], %f16;
$L__BB0_22:
	setp.gt.u32 	%p18, %r4, 7;
	bar.sync 	0;
	@%p18 bra 	$L__BB0_26;
	ld.shared.f32 	%f17, [%r8];
	ld.shared.f32 	%f18, [%r19+1024];
	setp.gt.f32 	%p19, %f17, %f18;
	@%p19 bra 	$L__BB0_25;
	ld.shared.f32 	%f201, [%r20+1024];
	ld.shared.f32 	%f202, [%r9];
	sub.f32 	%f203, %f17, %f18;
	mul.f32 	%f204, %f203, 0f3FB8AA3B;
	ex2.approx.f32 	%f205, %f204;
	fma.rn.f32 	%f206, %f202, %f205, %f201;
	st.shared.f32 	[%r9], %f206;
	st.shared.f32 	[%r8], %f18;
	bra.uni 	$L__BB0_26;
$L__BB0_25:
	ld.shared.f32 	%f207, [%r9];
	ld.shared.f32 	%f208, [%r20+1024];
	sub.f32 	%f209, %f18, %f17;
	mul.f32 	%f210, %f209, 0f3FB8AA3B;
	ex2.approx.f32 	%f211, %f210;
	fma.rn.f32 	%f212, %f208, %f211, %f207;
	st.shared.f32 	[%r9], %f212;
$L__BB0_26:
	setp.gt.u32 	%p20, %r4, 3;
	bar.sync 	0;
	@%p20 bra 	$L__BB0_30;
	ld.shared.f32 	%f19, [%r8];
	ld.shared.f32 	%f20, [%r19+512];
	setp.gt.f32 	%p21, %f19, %f20;
	@%p21 bra 	$L__BB0_29;
	ld.shared.f32 	%f213, [%r20+512];
	ld.shared.f32 	%f214, [%r9];
	sub.f32 	%f215, %f19, %f20;
	mul.f32 	%f216, %f215, 0f3FB8AA3B;
	ex2.approx.f32 	%f217, %f216;
	fma.rn.f32 	%f218, %f214, %f217, %f213;
	st.shared.f32 	[%r9], %f218;
	st.shared.f32 	[%r8], %f20;
	bra.uni 	$L__BB0_30;
$L__BB0_29:
	ld.shared.f32 	%f219, [%r9];
	ld.shared.f32 	%f220, [%r20+512];
	sub.f32 	%f221, %f20, %f19;
	mul.f32 	%f222, %f221, 0f3FB8AA3B;
	ex2.approx.f32 	%f223, %f222;
	fma.rn.f32 	%f224, %f220, %f223, %f219;
	st.shared.f32 	[%r9], %f224;
$L__BB0_30:
	setp.gt.u32 	%p22, %r4, 1;
	bar.sync 	0;
	@%p22 bra 	$L__BB0_34;
	ld.shared.f32 	%f21, [%r8];
	ld.shared.f32 	%f22, [%r19+256];
	setp.gt.f32 	%p23, %f21, %f22;
	@%p23 bra 	$L__BB0_33;
	ld.shared.f32 	%f225, [%r20+256];
	ld.shared.f32 	%f226, [%r9];
	sub.f32 	%f227, %f21, %f22;
	mul.f32 	%f228, %f227, 0f3FB8AA3B;
	ex2.approx.f32 	%f229, %f228;
	fma.rn.f32 	%f230, %f226, %f229, %f225;
	st.shared.f32 	[%r9], %f230;
	st.shared.f32 	[%r8], %f22;
	bra.uni 	$L__BB0_34;
$L__BB0_33:
	ld.shared.f32 	%f231, [%r9];
	ld.shared.f32 	%f232, [%r20+256];
	sub.f32 	%f233, %f22, %f21;
	mul.f32 	%f234, %f233, 0f3FB8AA3B;
	ex2.approx.f32 	%f235, %f234;
	fma.rn.f32 	%f236, %f232, %f235, %f231;
	st.shared.f32 	[%r9], %f236;
$L__BB0_34:
	setp.ne.s32 	%p24, %r4, 0;
	bar.sync 	0;
	@%p24 bra 	$L__BB0_38;
	ld.shared.f32 	%f23, [%r8];
	ld.shared.f32 	%f24, [%r12+128];
	setp.gt.f32 	%p25, %f23, %f24;
	@%p25 bra 	$L__BB0_37;
	ld.shared.f32 	%f237, [%r13+128];
	ld.shared.f32 	%f238, [%r9];
	sub.f32 	%f239, %f23, %f24;
	mul.f32 	%f240, %f239, 0f3FB8AA3B;
	ex2.approx.f32 	%f241, %f240;
	fma.rn.f32 	%f242, %f238, %f241, %f237;
	st.shared.f32 	[%r9], %f242;
	st.shared.f32 	[%r8], %f24;
	bra.uni 	$L__BB0_38;
$L__BB0_37:
	ld.shared.f32 	%f243, [%r9];
	ld.shared.f32 	%f244, [%r13+128];
	sub.f32 	%f245, %f24, %f23;
	mul.f32 	%f246, %f245, 0f3FB8AA3B;
	ex2.approx.f32 	%f247, %f246;
	fma.rn.f32 	%f248, %f244, %f247, %f243;
	st.shared.f32 	[%r9], %f248;
$L__BB0_38:
	bar.sync 	0;
	bar.sync 	0;
	@%p5 bra 	$L__BB0_42;
	ld.shared.f32 	%f25, [%r6];
	ld.shared.f32 	%f26, [%r12];
	setp.leu.f32 	%p27, %f25, %f26;
	@%p27 bra 	$L__BB0_41;
	ld.shared.f32 	%f255, [%r7];
	ld.shared.f32 	%f256, [%r13];
	sub.f32 	%f257, %f26, %f25;
	mul.f32 	%f258, %f257, 0f3FB8AA3B;
	ex2.approx.f32 	%f259, %f258;
	fma.rn.f32 	%f260, %f256, %f259, %f255;
	st.shared.f32 	[%r7], %f260;
	bra.uni 	$L__BB0_42;
$L__BB0_41:
	ld.shared.f32 	%f249, [%r13];
	ld.shared.f32 	%f250, [%r7];
	sub.f32 	%f251, %f25, %f26;
	mul.f32 	%f252, %f251, 0f3FB8AA3B;
	ex2.approx.f32 	%f253, %f252;
	fma.rn.f32 	%f254, %f250, %f253, %f249;
	st.shared.f32 	[%r7], %f254;
	st.shared.f32 	[%r6], %f26;
$L__BB0_42:
	bar.sync 	0;
	mov.f32 	%f351, 0f00000000;
	@%p5 bra 	$L__BB0_44;
	ld.shared.f32 	%f262, [%r11];
	ld.shared.f32 	%f263, [%r6];
	sub.f32 	%f264, %f262, %f263;
	mul.f32 	%f265, %f264, 0f3FB8AA3B;
	ex2.approx.f32 	%f351, %f265;
$L__BB0_44:
	setp.ge.s32 	%p29, %r3, %r68;
	st.shared.f32 	[%r11], %f351;
	bar.sync 	0;
	mov.f32 	%f384, 0fFF7FFFFF;
	@%p29 bra 	$L__BB0_112;
	setp.ge.s32 	%p30, %r23, %r67;
	mov.f32 	%f353, 0f00000000;
	@%p30 bra 	$L__BB0_47;
	ld.shared.f32 	%f268, [%r14];
	mad.lo.s32 	%r109, %r23, %r68, %r3;
	mul.wide.s32 	%rd43, %r109, 4;
	add.s64 	%rd44, %rd3, %rd43;
	ld.global.f32 	%f269, [%rd44];
	fma.rn.f32 	%f353, %f268, %f269, 0f00000000;
$L__BB0_47:
	add.s32 	%r35, %r23, 1;
	setp.ge.s32 	%p31, %r35, %r67;
	@%p31 bra 	$L__BB0_49;
	ld.shared.f32 	%f270, [%r14+128];
	mad.lo.s32 	%r110, %r35, %r68, %r3;
	mul.wide.s32 	%rd45, %r110, 4;
	add.s64 	%rd46, %rd3, %rd45;
	ld.global.f32 	%f271, [%rd46];
	fma.rn.f32 	%f353, %f270, %f271, %f353;
$L__BB0_49:
	add.s32 	%r36, %r23, 2;
	setp.ge.s32 	%p32, %r36, %r67;
	@%p32 bra 	$L__BB0_51;
	ld.shared.f32 	%f272, [%r14+256];
	mad.lo.s32 	%r111, %r36, %r68, %r3;
	mul.wide.s32 	%rd47, %r111, 4;
	add.s64 	%rd48, %rd3, %rd47;
	ld.global.f32 	%f273, [%rd48];
	fma.rn.f32 	%f353, %f272, %f273, %f353;
$L__BB0_51:
	add.s32 	%r37, %r23, 3;
	setp.ge.s32 	%p33, %r37, %r67;
	@%p33 bra 	$L__BB0_53;
	ld.shared.f32 	%f274, [%r14+384];
	mad.lo.s32 	%r112, %r37, %r68, %r3;
	mul.wide.s32 	%rd49, %r112, 4;
	add.s64 	%rd50, %rd3, %rd49;
	ld.global.f32 	%f275, [%rd50];
	fma.rn.f32 	%f353, %f274, %f275, %f353;
$L__BB0_53:
	add.s32 	%r38, %r23, 4;
	setp.ge.s32 	%p34, %r38, %r67;
	@%p34 bra 	$L__BB0_55;
	ld.shared.f32 	%f276, [%r14+512];
	mad.lo.s32 	%r113, %r38, %r68, %r3;
	mul.wide.s32 	%rd51, %r113, 4;
	add.s64 	%rd52, %rd3, %rd51;
	ld.global.f32 	%f277, [%rd52];
	fma.rn.f32 	%f353, %f276, %f277, %f353;
$L__BB0_55:
	add.s32 	%r39, %r23, 5;
	setp.ge.s32 	%p35, %r39, %r67;
	@%p35 bra 	$L__BB0_57;
	ld.shared.f32 	%f278, [%r14+640];
	mad.lo.s32 	%r114, %r39, %r68, %r3;
	mul.wide.s32 	%rd53, %r114, 4;
	add.s64 	%rd54, %rd3, %rd53;
	ld.global.f32 	%f279, [%rd54];
	fma.rn.f32 	%f353, %f278, %f279, %f353;
$L__BB0_57:
	add.s32 	%r40, %r23, 6;
	setp.ge.s32 	%p36, %r40, %r67;
	@%p36 bra 	$L__BB0_59;
	ld.shared.f32 	%f280, [%r14+768];
	mad.lo.s32 	%r115, %r40, %r68, %r3;
	mul.wide.s32 	%rd55, %r115, 4;
	add.s64 	%rd56, %rd3, %rd55;
	ld.global.f32 	%f281, [%rd56];
	fma.rn.f32 	%f353, %f280, %f281, %f353;
$L__BB0_59:
	add.s32 	%r41, %r23, 7;
	setp.ge.s32 	%p37, %r41, %r67;
	@%p37 bra 	$L__BB0_61;
	ld.shared.f32 	%f282, [%r14+896];
	mad.lo.s32 	%r116, %r41, %r68, %r3;
	mul.wide.s32 	%rd57, %r116, 4;
	add.s64 	%rd58, %rd3, %rd57;
	ld.global.f32 	%f283, [%rd58];
	fma.rn.f32 	%f353, %f282, %f283, %f353;
$L__BB0_61:
	add.s32 	%r42, %r23, 8;
	setp.ge.s32 	%p38, %r42, %r67;
	@%p38 bra 	$L__BB0_63;
	ld.shared.f32 	%f284, [%r14+1024];
	mad.lo.s32 	%r117, %r42, %r68, %r3;
	mul.wide.s32 	%rd59, %r117, 4;
	add.s64 	%rd60, %rd3, %rd59;
	ld.global.f32 	%f285, [%rd60];
	fma.rn.f32 	%f353, %f284, %f285, %f353;
$L__BB0_63:
	add.s32 	%r43, %r23, 9;
	setp.ge.s32 	%p39, %r43, %r67;
	@%p39 bra 	$L__BB0_65;
	ld.shared.f32 	%f286, [%r14+1152];
	mad.lo.s32 	%r118, %r43, %r68, %r3;
	mul.wide.s32 	%rd61, %r118, 4;
	add.s64 	%rd62, %rd3, %rd61;
	ld.global.f32 	%f287, [%rd62];
	fma.rn.f32 	%f353, %f286, %f287, %f353;
$L__BB0_65:
	add.s32 	%r44, %r23, 10;
	setp.ge.s32 	%p40, %r44, %r67;
	@%p40 bra 	$L__BB0_67;
	ld.shared.f32 	%f288, [%r14+1280];
	mad.lo.s32 	%r119, %r44, %r68, %r3;
	mul.wide.s32 	%rd63, %r119, 4;
	add.s64 	%rd64, %rd3, %rd63;
	ld.global.f32 	%f289, [%rd64];
	fma.rn.f32 	%f353, %f288, %f289, %f353;
$L__BB0_67:
	add.s32 	%r45, %r23, 11;
	setp.ge.s32 	%p41, %r45, %r67;
	@%p41 bra 	$L__BB0_69;
	ld.shared.f32 	%f290, [%r14+1408];
	mad.lo.s32 	%r120, %r45, %r68, %r3;
	mul.wide.s32 	%rd65, %r120, 4;
	add.s64 	%rd66, %rd3, %rd65;
	ld.global.f32 	%f291, [%rd66];
	fma.rn.f32 	%f353, %f290, %f291, %f353;
$L__BB0_69:
	add.s32 	%r46, %r23, 12;
	setp.ge.s32 	%p42, %r46, %r67;
	@%p42 bra 	$L__BB0_71;
	ld.shared.f32 	%f292, [%r14+1536];
	mad.lo.s32 	%r121, %r46, %r68, %r3;
	mul.wide.s32 	%rd67, %r121, 4;
	add.s64 	%rd68, %rd3, %rd67;
	ld.global.f32 	%f293, [%rd68];
	fma.rn.f32 	%f353, %f292, %f293, %f353;
$L__BB0_71:
	add.s32 	%r47, %r23, 13;
	setp.ge.s32 	%p43, %r47, %r67;
	@%p43 bra 	$L__BB0_73;
	ld.shared.f32 	%f294, [%r14+1664];
	mad.lo.s32 	%r122, %r47, %r68, %r3;
	mul.wide.s32 	%rd69, %r122, 4;
	add.s64 	%rd70, %rd3, %rd69;
	ld.global.f32 	%f295, [%rd70];
	fma.rn.f32 	%f353, %f294, %f295, %f353;
$L__BB0_73:
	add.s32 	%r48, %r23, 14;
	setp.ge.s32 	%p44, %r48, %r67;
	@%p44 bra 	$L__BB0_75;
	ld.shared.f32 	%f296, [%r14+1792];
	mad.lo.s32 	%r123, %r48, %r68, %r3;
	mul.wide.s32 	%rd71, %r123, 4;
	add.s64 	%rd72, %rd3, %rd71;
	ld.global.f32 	%f297, [%rd72];
	fma.rn.f32 	%f353, %f296, %f297, %f353;
$L__BB0_75:
	add.s32 	%r49, %r23, 15;
	setp.ge.s32 	%p45, %r49, %r67;
	@%p45 bra 	$L__BB0_77;
	ld.shared.f32 	%f298, [%r14+1920];
	mad.lo.s32 	%r124, %r49, %r68, %r3;
	mul.wide.s32 	%rd73, %r124, 4;
	add.s64 	%rd74, %rd3, %rd73;
	ld.global.f32 	%f299, [%rd74];
	fma.rn.f32 	%f353, %f298, %f299, %f353;
$L__BB0_77:
	add.s32 	%r50, %r23, 16;
	setp.ge.s32 	%p46, %r50, %r67;
	@%p46 bra 	$L__BB0_79;
	ld.shared.f32 	%f300, [%r14+2048];
	mad.lo.s32 	%r125, %r50, %r68, %r3;
	mul.wide.s32 	%rd75, %r125, 4;
	add.s64 	%rd76, %rd3, %rd75;
	ld.global.f32 	%f301, [%rd76];
	fma.rn.f32 	%f353, %f300, %f301, %f353;
$L__BB0_79:
	add.s32 	%r51, %r23, 17;
	setp.ge.s32 	%p47, %r51, %r67;
	@%p47 bra 	$L__BB0_81;
	ld.shared.f32 	%f302, [%r14+2176];
	mad.lo.s32 	%r126, %r51, %r68, %r3;
	mul.wide.s32 	%rd77, %r126, 4;
	add.s64 	%rd78, %rd3, %rd77;
	ld.global.f32 	%f303, [%rd78];
	fma.rn.f32 	%f353, %f302, %f303, %f353;
$L__BB0_81:
	add.s32 	%r52, %r23, 18;
	setp.ge.s32 	%p48, %r52, %r67;
	@%p48 bra 	$L__BB0_83;
	ld.shared.f32 	%f304, [%r14+2304];
	mad.lo.s32 	%r127, %r52, %r68, %r3;
	mul.wide.s32 	%rd79, %r127, 4;
	add.s64 	%rd80, %rd3, %rd79;
	ld.global.f32 	%f305, [%rd80];
	fma.rn.f32 	%f353, %f304, %f305, %f353;
$L__BB0_83:
	add.s32 	%r53, %r23, 19;
	setp.ge.s32 	%p49, %r53, %r67;
	@%p49 bra 	$L__BB0_85;
	ld.shared.f32 	%f306, [%r14+2432];
	mad.lo.s32 	%r128, %r53, %r68, %r3;
	mul.wide.s32 	%rd81, %r128, 4;
	add.s64 	%rd82, %rd3, %rd81;
	ld.global.f32 	%f307, [%rd82];
	fma.rn.f32 	%f353, %f306, %f307, %f353;
$L__BB0_85:
	add.s32 	%r54, %r23, 20;
	setp.ge.s32 	%p50, %r54, %r67;
	@%p50 bra 	$L__BB0_87;
	ld.shared.f32 	%f308, [%r14+2560];
	mad.lo.s32 	%r129, %r54, %r68, %r3;
	mul.wide.s32 	%rd83, %r129, 4;
	add.s64 	%rd84, %rd3, %rd83;
	ld.global.f32 	%f309, [%rd84];
	fma.rn.f32 	%f353, %f308, %f309, %f353;
$L__BB0_87:
	add.s32 	%r55, %r23, 21;
	setp.ge.s32 	%p51, %r55, %r67;
	@%p51 bra 	$L__BB0_89;
	ld.shared.f32 	%f310, [%r14+2688];
	mad.lo.s32 	%r130, %r55, %r68, %r3;
	mul.wide.s32 	%rd85, %r130, 4;
	add.s64 	%rd86, %rd3, %rd85;
	ld.global.f32 	%f311, [%rd86];
	fma.rn.f32 	%f353, %f310, %f311, %f353;
$L__BB0_89:
	add.s32 	%r56, %r23, 22;
	setp.ge.s32 	%p52, %r56, %r67;
	@%p52 bra 	$L__BB0_91;
	ld.shared.f32 	%f312, [%r14+2816];
	mad.lo.s32 	%r131, %r56, %r68, %r3;
	mul.wide.s32 	%rd87, %r131, 4;
	add.s64 	%rd88, %rd3, %rd87;
	ld.global.f32 	%f313, [%rd88];
	fma.rn.f32 	%f353, %f312, %f313, %f353;
$L__BB0_91:
	add.s32 	%r57, %r23, 23;
	setp.ge.s32 	%p53, %r57, %r67;
	@%p53 bra 	$L__BB0_93;
	ld.shared.f32 	%f314, [%r14+2944];
	mad.lo.s32 	%r132, %r57, %r68, %r3;
	mul.wide.s32 	%rd89, %r132, 4;
	add.s64 	%rd90, %rd3, %rd89;
	ld.global.f32 	%f315, [%rd90];
	fma.rn.f32 	%f353, %f314, %f315, %f353;
$L__BB0_93:
	add.s32 	%r58, %r23, 24;
	setp.ge.s32 	%p54, %r58, %r67;
	@%p54 bra 	$L__BB0_95;
	ld.shared.f32 	%f316, [%r14+3072];
	mad.lo.s32 	%r133, %r58, %r68, %r3;
	mul.wide.s32 	%rd91, %r133, 4;
	add.s64 	%rd92, %rd3, %rd91;
	ld.global.f32 	%f317, [%rd92];
	fma.rn.f32 	%f353, %f316, %f317, %f353;
$L__BB0_95:
	add.s32 	%r59, %r23, 25;
	setp.ge.s32 	%p55, %r59, %r67;
	@%p55 bra 	$L__BB0_97;
	ld.shared.f32 	%f318, [%r14+3200];
	mad.lo.s32 	%r134, %r59, %r68, %r3;
	mul.wide.s32 	%rd93, %r134, 4;
	add.s64 	%rd94, %rd3, %rd93;
	ld.global.f32 	%f319, [%rd94];
	fma.rn.f32 	%f353, %f318, %f319, %f353;
$L__BB0_97:
	add.s32 	%r60, %r23, 26;
	setp.ge.s32 	%p56, %r60, %r67;
	@%p56 bra 	$L__BB0_99;
	ld.shared.f32 	%f320, [%r14+3328];
	mad.lo.s32 	%r135, %r60, %r68, %r3;
	mul.wide.s32 	%rd95, %r135, 4;
	add.s64 	%rd96, %rd3, %rd95;
	ld.global.f32 	%f321, [%rd96];
	fma.rn.f32 	%f353, %f320, %f321, %f353;
$L__BB0_99:
	add.s32 	%r61, %r23, 27;
	setp.ge.s32 	%p57, %r61, %r67;
	@%p57 bra 	$L__BB0_101;
	ld.shared.f32 	%f322, [%r14+3456];
	mad.lo.s32 	%r136, %r61, %r68, %r3;
	mul.wide.s32 	%rd97, %r136, 4;
	add.s64 	%rd98, %rd3, %rd97;
	ld.global.f32 	%f323, [%rd98];
	fma.rn.f32 	%f353, %f322, %f323, %f353;
$L__BB0_101:
	add.s32 	%r62, %r23, 28;
	setp.ge.s32 	%p58, %r62, %r67;
	@%p58 bra 	$L__BB0_103;
	ld.shared.f32 	%f324, [%r14+3584];
	mad.lo.s32 	%r137, %r62, %r68, %r3;
	mul.wide.s32 	%rd99, %r137, 4;
	add.s64 	%rd100, %rd3, %rd99;
	ld.global.f32 	%f325, [%rd100];
	fma.rn.f32 	%f353, %f324, %f325, %f353;
$L__BB0_103:
	add.s32 	%r63, %r23, 29;
	setp.ge.s32 	%p59, %r63, %r67;
	@%p59 bra 	$L__BB0_105;
	ld.shared.f32 	%f326, [%r14+3712];
	mad.lo.s32 	%r138, %r63, %r68, %r3;
	mul.wide.s32 	%rd101, %r138, 4;
	add.s64 	%rd102, %rd3, %rd101;
	ld.global.f32 	%f327, [%rd102];
	fma.rn.f32 	%f353, %f326, %f327, %f353;
$L__BB0_105:
	add.s32 	%r64, %r23, 30;
	setp.ge.s32 	%p60, %r64, %r67;
	@%p60 bra 	$L__BB0_107;
	ld.shared.f32 	%f328, [%r14+3840];
	mad.lo.s32 	%r139, %r64, %r68, %r3;
	mul.wide.s32 	%rd103, %r139, 4;
	add.s64 	%rd104, %rd3, %rd103;
	ld.global.f32 	%f329, [%rd104];
	fma.rn.f32 	%f353, %f328, %f329, %f353;
$L__BB0_107:
	add.s32 	%r65, %r23, 31;
	setp.ge.s32 	%p61, %r65, %r67;
	@%p61 bra 	$L__BB0_109;
	ld.shared.f32 	%f330, [%r14+3968];
	mad.lo.s32 	%r140, %r65, %r68, %r3;
	mul.wide.s32 	%rd105, %r140, 4;
	add.s64 	%rd106, %rd3, %rd105;
	ld.global.f32 	%f331, [%rd106];
	fma.rn.f32 	%f353, %f330, %f331, %f353;
$L__BB0_109:
	setp.ne.s32 	%p62, %r142, 0;
	@%p62 bra 	$L__BB0_111;
	st.global.f32 	[%rd5], %f353;
	ld.shared.f32 	%f384, [%r6];
	bra.uni 	$L__BB0_112;
$L__BB0_111:
	ld.shared.f32 	%f332, [%r5];
	ld.shared.f32 	%f384, [%r6];
	sub.f32 	%f333, %f332, %f384;
	mul.f32 	%f334, %f333, 0f3FB8AA3B;
	ex2.approx.f32 	%f335, %f334;
	ld.global.f32 	%f336, [%rd5];
	fma.rn.f32 	%f337, %f335, %f336, %f353;
	st.global.f32 	[%rd5], %f337;
$L__BB0_112:
	st.shared.f32 	[%r5], %f384;
	bar.sync 	0;
	add.s32 	%r142, %r142, 1;
	setp.ne.s32 	%p63, %r142, %r10;
	@%p63 bra 	$L__BB0_2;
$L__BB0_113:
	bar.sync 	0;
	setp.ge.s32 	%p64, %r3, %r68;
	@%p64 bra 	$L__BB0_115;
	mad.lo.s32 	%r141, %r68, %r1, %r3;
	mul.wide.u32 	%rd107, %r141, 4;
	add.s64 	%rd108, %rd4, %rd107;
	ld.global.f32 	%f338, [%rd108];
	ld.shared.f32 	%f339, [%r7];
	mov.f32 	%f340, 0f3F800000;
	div.approx.f32 	%f341, %f340, %f339;
	mul.f32 	%f342, %f338, %f341;
	st.global.f32 	[%rd108], %f342;
$L__BB0_115:
	ret;

}


// ===== COMPILED SASS (sm_100) =====

	.target	sm_100

	.elftype	@"ET_EXEC"


//--------------------- .note.nv.tkinfo           --------------------------
	.section	.note.nv.tkinfo,"",@"SHT_NOTE"
	.sectionflags	@"SHF_NOTE_NV_TKINFO"
	.tkinfo
        /*0018*/ 	.word	0x00000002
        /*0030*/ 	.string	""
        /*0030*/ 	.string	"ptxas"
        /*0030*/ 	.string	"Cuda compilation tools, release 13.0, V13.0.88"
        /*0030*/ 	.string	"Build cuda_13.0.r13.0/compiler.36424714_0"
        /*0030*/ 	.string	"-arch sm_100 -m 64 "



//--------------------- .note.nv.cuinfo           --------------------------
	.section	.note.nv.cuinfo,"",@"SHT_NOTE"
	.sectionflags	@"SHF_NOTE_NV_CUINFO"
        /*0018*/ 	.short	0x0002
        /*001a*/ 	.short	0x0064
        /*001c*/ 	.short	0x0082
	.zero		2


//--------------------- .nv.info                  --------------------------
	.section	.nv.info,"",@"SHT_CUDA_INFO"
	.align	4


	//----- nvinfo : EIATTR_REGCOUNT
	.align		4
        /*0000*/ 	.byte	0x04, 0x2f
        /*0002*/ 	.short	(.L_29 - .L_28)
	.align		4
.L_28:
        /*0004*/ 	.word	index@(_Z16_attentionKernelPKfS0_S0_iiPf)
        /*0008*/ 	.word	0x00000020


	//----- nvinfo : EIATTR_FRAME_SIZE
	.align		4
.L_29:
        /*000c*/ 	.byte	0x04, 0x11
        /*000e*/ 	.short	(.L_31 - .L_30)
	.align		4
.L_30:
        /*0010*/ 	.word	index@(_Z16_attentionKernelPKfS0_S0_iiPf)
        /*0014*/ 	.word	0x00000000


	//----- nvinfo : EIATTR_MIN_STACK_SIZE
	.align		4
.L_31:
        /*0018*/ 	.byte	0x04, 0x12
        /*001a*/ 	.short	(.L_33 - .L_32)
	.align		4
.L_32:
        /*001c*/ 	.word	index@(_Z16_attentionKernelPKfS0_S0_iiPf)
        /*0020*/ 	.word	0x00000000
.L_33:


//--------------------- .nv.compat                --------------------------
	.section	.nv.compat,"",@"SHT_CUDA_COMPAT_INFO"
	.align	4
        /*0000*/ 	.byte	0x02, 0x09, 0x00, 0x00, 0x02, 0x02, 0x01, 0x00, 0x02, 0x05, 0x05, 0x00, 0x03, 0x07, 0x01, 0x01
        /*0010*/ 	.byte	0x02, 0x03, 0x00, 0x00, 0x02, 0x06, 0x01, 0x00, 0x04, 0x0b, 0x08, 0x00, 0x01, 0x00, 0x00, 0x00
        /*0020*/ 	.byte	0x00, 0x00, 0x00, 0x00


//--------------------- .nv.info._Z16_attentionKernelPKfS0_S0_iiPf --------------------------
	.section	.nv.info._Z16_attentionKernelPKfS0_S0_iiPf,"",@"SHT_CUDA_INFO"
	.sectionflags	@""
	.align	4


	//----- nvinfo : EIATTR_CUDA_API_VERSION
	.align		4
        /*0000*/ 	.byte	0x04, 0x37
        /*0002*/ 	.short	(.L_35 - .L_34)
.L_34:
        /*0004*/ 	.word	0x00000082


	//----- nvinfo : EIATTR_KPARAM_INFO
	.align		4
.L_35:
        /*0008*/ 	.byte	0x04, 0x17
        /*000a*/ 	.short	(.L_37 - .L_36)
.L_36:
        /*000c*/ 	.word	0x00000000
        /*0010*/ 	.short	0x0005
        /*0012*/ 	.short	0x0020
        /*0014*/ 	.byte	0x00, 0xf5, 0x21, 0x00


	//----- nvinfo : EIATTR_KPARAM_INFO
	.align		4
.L_37:
        /*0018*/ 	.byte	0x04, 0x17
        /*001a*/ 	.short	(.L_39 - .L_38)
.L_38:
        /*001c*/ 	.word	0x00000000
        /*0020*/ 	.short	0x0004
        /*0022*/ 	.short	0x001c
        /*0024*/ 	.byte	0x00, 0xf0, 0x11, 0x00


	//----- nvinfo : EIATTR_KPARAM_INFO
	.align		4
.L_39:
        /*0028*/ 	.byte	0x04, 0x17
        /*002a*/ 	.short	(.L_41 - .L_40)
.L_40:
        /*002c*/ 	.word	0x00000000
        /*0030*/ 	.short	0x0003
        /*0032*/ 	.short	0x0018
        /*0034*/ 	.byte	0x00, 0xf0, 0x11, 0x00


	//----- nvinfo : EIATTR_KPARAM_INFO
	.align		4
.L_41:
        /*0038*/ 	.byte	0x04, 0x17
        /*003a*/ 	.short	(.L_43 - .L_42)
.L_42:
        /*003c*/ 	.word	0x00000000
        /*0040*/ 	.short	0x0002
        /*0042*/ 	.short	0x0010
        /*0044*/ 	.byte	0x00, 0xf5, 0x21, 0x00


	//----- nvinfo : EIATTR_KPARAM_INFO
	.align		4
.L_43:
        /*0048*/ 	.byte	0x04, 0x17
        /*004a*/ 	.short	(.L_45 - .L_44)
.L_44:
        /*004c*/ 	.word	0x00000000
        /*0050*/ 	.short	0x0001
        /*0052*/ 	.short	0x0008
        /*0054*/ 	.byte	0x00, 0xf5, 0x21, 0x00


	//----- nvinfo : EIATTR_KPARAM_INFO
	.align		4
.L_45:
        /*0058*/ 	.byte	0x04, 0x17
        /*005a*/ 	.short	(.L_47 - .L_46)
.L_46:
        /*005c*/ 	.word	0x00000000
        /*0060*/ 	.short	0x0000
        /*0062*/ 	.short	0x0000
        /*0064*/ 	.byte	0x00, 0xf5, 0x21, 0x00


	//----- nvinfo : EIATTR_SPARSE_MMA_MASK
	.align		4
.L_47:
        /*0068*/ 	.byte	0x03, 0x50
        /*006a*/ 	.short	0x0000


	//----- nvinfo : EIATTR_MAXREG_COUNT
	.align		4
        /*006c*/ 	.byte	0x03, 0x1b
        /*006e*/ 	.short	0x00ff


	//----- nvinfo : EIATTR_NUM_BARRIERS
	.align		4
        /*0070*/ 	.byte	0x02, 0x4c
        /*0072*/ 	.byte	0x01
	.zero		1


	//----- nvinfo : EIATTR_MERCURY_ISA_VERSION
	.align		4
        /*0074*/ 	.byte	0x03, 0x5f
        /*0076*/ 	.short	0x0101


	//----- nvinfo : EIATTR_VRC_CTA_INIT_COUNT
	.align		4
        /*0078*/ 	.byte	0x02, 0x4a
	.zero		1
	.zero		1


	//----- nvinfo : EIATTR_EXIT_INSTR_OFFSETS
	.align		4
        /*007c*/ 	.byte	0x04, 0x1c
        /*007e*/ 	.short	(.L_49 - .L_48)


	//   ....[0]....
.L_48:
        /*0080*/ 	.word	0x00002ec0


	//   ....[1]....
        /*0084*/ 	.word	0x00002fa0


	//----- nvinfo : EIATTR_CRS_STACK_SIZE
	.align		4
.L_49:
        /*0088*/ 	.byte	0x04, 0x1e
        /*008a*/ 	.short	(.L_51 - .L_50)
.L_50:
        /*008c*/ 	.word	0x00000000


	//----- nvinfo : EIATTR_CBANK_PARAM_SIZE
	.align		4
.L_51:
        /*0090*/ 	.byte	0x03, 0x19
        /*0092*/ 	.short	0x0028


	//----- nvinfo : EIATTR_PARAM_CBANK
	.align		4
        /*0094*/ 	.byte	0x04, 0x0a
        /*0096*/ 	.short	(.L_53 - .L_52)
	.align		4
.L_52:
        /*0098*/ 	.word	index@(.nv.constant0._Z16_attentionKernelPKfS0_S0_iiPf)
        /*009c*/ 	.short	0x0380
        /*009e*/ 	.short	0x0028


	//----- nvinfo : EIATTR_SW_WAR
	.align		4
.L_53:
        /*00a0*/ 	.byte	0x04, 0x36
        /*00a2*/ 	.short	(.L_55 - .L_54)
.L_54:
        /*00a4*/ 	.word	0x00000008
.L_55:


//--------------------- .nv.callgraph             --------------------------
	.section	.nv.callgraph,"",@"SHT_CUDA_CALLGRAPH"
	.align	4
	.sectionentsize	8
	.align		4
        /*0000*/ 	.word	0x00000000
	.align		4
        /*0004*/ 	.word	0xffffffff
	.align		4
        /*0008*/ 	.word	0x00000000
	.align		4
        /*000c*/ 	.word	0xfffffffe
	.align		4
        /*0010*/ 	.word	0x00000000
	.align		4
        /*0014*/ 	.word	0xfffffffd
	.align		4
        /*0018*/ 	.word	0x00000000
	.align		4
        /*001c*/ 	.word	0xfffffffc


//--------------------- .nv.constant4             --------------------------
	.section	.nv.constant4,"a",@progbits
	.align	8
	.align		8
.nv.constant4:
        /*0000*/ 	.dword	_ZN34_INTERNAL_5742e13a_4_k_cu_93dd87b44cuda3std3__45__cpo5beginE
	.align		8
        /*0008*/ 	.dword	_ZN34_INTERNAL_5742e13a_4_k_cu_93dd87b44cuda3std3__45__cpo3endE
	.align		8
        /*0010*/ 	.dword	_ZN34_INTERNAL_5742e13a_4_k_cu_93dd87b44cuda3std3__45__cpo6cbeginE
	.align		8
        /*0018*/ 	.dword	_ZN34_INTERNAL_5742e13a_4_k_cu_93dd87b44cuda3std3__45__cpo4cendE
	.align		8
        /*0020*/ 	.dword	_ZN34_INTERNAL_5742e13a_4_k_cu_93dd87b44cuda3std3__45__cpo6rbeginE
	.align		8
        /*0028*/ 	.dword	_ZN34_INTERNAL_5742e13a_4_k_cu_93dd87b44cuda3std3__45__cpo4rendE
	.align		8
        /*0030*/ 	.dword	_ZN34_INTERNAL_5742e13a_4_k_cu_93dd87b44cuda3std3__45__cpo7crbeginE
	.align		8
        /*0038*/ 	.dword	_ZN34_INTERNAL_5742e13a_4_k_cu_93dd87b44cuda3std3__45__cpo5crendE
	.align		8
        /*0040*/ 	.dword	_ZN34_INTERNAL_5742e13a_4_k_cu_93dd87b44cuda3std3__436_GLOBAL__N__5742e13a_4_k_cu_93dd87b46ignoreE
	.align		8
        /*0048*/ 	.dword	_ZN34_INTERNAL_5742e13a_4_k_cu_93dd87b44cuda3std3__419piecewise_constructE
	.align		8
        /*0050*/ 	.dword	_ZN34_INTERNAL_5742e13a_4_k_cu_93dd87b44cuda3std3__48in_placeE
	.align		8
        /*0058*/ 	.dword	_ZN34_INTERNAL_5742e13a_4_k_cu_93dd87b44cuda3std3__420unreachable_sentinelE
	.align		8
        /*0060*/ 	.dword	_ZN34_INTERNAL_5742e13a_4_k_cu_93dd87b44cuda3std6ranges3__45__cpo4swapE
	.align		8
        /*0068*/ 	.dword	_ZN34_INTERNAL_5742e13a_4_k_cu_93dd87b44cuda3std6ranges3__45__cpo9iter_moveE
	.align		8
        /*0070*/ 	.dword	_ZN34_INTERNAL_5742e13a_4_k_cu_93dd87b44cuda3std6ranges3__45__cpo5beginE
	.align		8
        /*0078*/ 	.dword	_ZN34_INTERNAL_5742e13a_4_k_cu_93dd87b44cuda3std6ranges3__45__cpo3endE
	.align		8
        /*0080*/ 	.dword	_ZN34_INTERNAL_5742e13a_4_k_cu_93dd87b44cuda3std6ranges3__45__cpo6cbeginE
	.align		8
        /*0088*/ 	.dword	_ZN34_INTERNAL_5742e13a_4_k_cu_93dd87b44cuda3std6ranges3__45__cpo4cendE
	.align		8
        /*0090*/ 	.dword	_ZN34_INTERNAL_5742e13a_4_k_cu_93dd87b44cuda3std6ranges3__45__cpo7advanceE
	.align		8
        /*0098*/ 	.dword	_ZN34_INTERNAL_5742e13a_4_k_cu_93dd87b44cuda3std6ranges3__45__cpo9iter_swapE
	.align		8
        /*00a0*/ 	.dword	_ZN34_INTERNAL_5742e13a_4_k_cu_93dd87b44cuda3std6ranges3__45__cpo4nextE
	.align		8
        /*00a8*/ 	.dword	_ZN34_INTERNAL_5742e13a_4_k_cu_93dd87b44cuda3std6ranges3__45__cpo4prevE
	.align		8
        /*00b0*/ 	.dword	_ZN34_INTERNAL_5742e13a_4_k_cu_93dd87b44cuda3std6ranges3__45__cpo4dataE
	.align		8
        /*00b8*/ 	.dword	_ZN34_INTERNAL_5742e13a_4_k_cu_93dd87b44cuda3std6ranges3__45__cpo5cdataE
	.align		8
        /*00c0*/ 	.dword	_ZN34_INTERNAL_5742e13a_4_k_cu_93dd87b44cuda3std6ranges3__45__cpo4sizeE
	.align		8
        /*00c8*/ 	.dword	_ZN34_INTERNAL_5742e13a_4_k_cu_93dd87b44cuda3std6ranges3__45__cpo5ssizeE
	.align		8
        /*00d0*/ 	.dword	_ZN34_INTERNAL_5742e13a_4_k_cu_93dd87b44cuda3std6ranges3__45__cpo8distanceE
	.align		8
        /*00d8*/ 	.dword	_ZN34_INTERNAL_5742e13a_4_k_cu_93dd87b46thrust24THRUST_300001_SM_1000_NS6system6detail10sequential3seqE


//--------------------- .text._Z16_attentionKernelPKfS0_S0_iiPf --------------------------
	.section	.text._Z16_attentionKernelPKfS0_S0_iiPf,"ax",@progbits
	.align	128
        .global         _Z16_attentionKernelPKfS0_S0_iiPf
        .type           _Z16_attentionKernelPKfS0_S0_iiPf,@function
        .size           _Z16_attentionKernelPKfS0_S0_iiPf,(.L_x_32 - _Z16_attentionKernelPKfS0_S0_iiPf)
        .other          _Z16_attentionKernelPKfS0_S0_iiPf,@"STO_CUDA_ENTRY STV_DEFAULT"
_Z16_attentionKernelPKfS0_S0_iiPf:
.text._Z16_attentionKernelPKfS0_S0_iiPf:
[----:B------:R-:W-:Y:S01]  /*0000*/  LDC R1, c[0x0][0x37c] ;  /* 0x0000df00ff017b82 */ /* 0x000fe20000000800 */
[----:B------:R-:W0:Y:S07]  /*0010*/  S2R R0, SR_TID.X ;  /* 0x0000000000007919 */ /* 0x000e2e0000002100 */
[----:B------:R-:W1:Y:S01]  /*0020*/  S2UR UR11, SR_CgaCtaId ;  /* 0x00000000000b79c3 */ /* 0x000e620000008800 */
[----:B------:R-:W-:Y:S01]  /*0030*/  UMOV UR4, 0x400 ;  /* 0x0000040000047882 */ /* 0x000fe20000000000 */
[----:B------:R-:W-:Y:S01]  /*0040*/  MOV R10, 0xff7fffff ;  /* 0xff7fffff000a7802 */ /* 0x000fe20000000f00 */
[----:B------:R-:W2:Y:S01]  /*0050*/  S2R R21, SR_TID.Y ;  /* 0x0000000000157919 */ /* 0x000ea20000002200 */
[----:B------:R-:W-:-:S02]  /*0060*/  UIADD3 UR5, UPT, UPT, UR4, 0x1000, URZ ;  /* 0x0000100004057890 */ /* 0x000fc4000fffe0ff */
[----:B------:R-:W-:Y:S02]  /*0070*/  UIADD3 UR6, UPT, UPT, UR4, 0x2000, URZ ;  /* 0x0000200004067890 */ /* 0x000fe4000fffe0ff */
[----:B------:R-:W-:Y:S01]  /*0080*/  UIADD3 UR7, UPT, UPT, UR4, 0x4000, URZ ;  /* 0x0000400004077890 */ /* 0x000fe2000fffe0ff */
[----:B------:R-:W3:Y:S01]  /*0090*/  S2UR UR13, SR_CTAID.Y ;  /* 0x00000000000d79c3 */ /* 0x000ee20000002600 */
[----:B------:R-:W-:Y:S01]  /*00a0*/  UIADD3 UR8, UPT, UPT, UR4, 0x3000, URZ ;  /* 0x0000300004087890 */ /* 0x000fe2000fffe0ff */
[----:B------:R-:W4:Y:S01]  /*00b0*/  LDCU UR12, c[0x0][0x398] ;  /* 0x00007300ff0c77ac */ /* 0x000f220008000800 */
[----:B------:R-:W0:Y:S05]  /*00c0*/  LDCU.64 UR16, c[0x0][0x358] ;  /* 0x00006b00ff1077ac */ /* 0x000e2a0008000a00 */
[----:B------:R-:W3:Y:S01]  /*00d0*/  LDC R8, c[0x0][0x364] ;  /* 0x0000d900ff087b82 */ /* 0x000ee20000000800 */
[----:B-1----:R-:W-:-:S07]  /*00e0*/  ULEA UR9, UR11, UR4, 0x18 ;  /* 0x000000040b097291 */ /* 0x002fce000f8ec0ff */
[----:B------:R-:W1:Y:S01]  /*00f0*/  S2UR UR18, SR_CTAID.X ;  /* 0x00000000001279c3 */ /* 0x000e620000002500 */
[----:B------:R-:W-:Y:S02]  /*0100*/  ULEA UR5, UR11, UR5, 0x18 ;  /* 0x000000050b057291 */ /* 0x000fe4000f8ec0ff */
[----:B------:R-:W-:Y:S02]  /*0110*/  ULEA UR6, UR11, UR6, 0x18 ;  /* 0x000000060b067291 */ /* 0x000fe4000f8ec0ff */
[----:B------:R-:W-:Y:S01]  /*0120*/  ULEA UR10, UR11, UR7, 0x18 ;  /* 0x000000070b0a7291 */ /* 0x000fe2000f8ec0ff */
[C---:B0-----:R-:W-:Y:S01]  /*0130*/  LEA R2, R0.reuse, UR9, 0x7 ;  /* 0x0000000900027c11 */ /* 0x041fe2000f8e38ff */
[----:B------:R-:W-:Y:S01]  /*0140*/  ULEA UR9, UR11, UR8, 0x18 ;  /* 0x000000080b097291 */ /* 0x000fe2000f8ec0ff */
[C---:B------:R-:W-:Y:S01]  /*0150*/  LEA R3, R0.reuse, UR5, 0x7 ;  /* 0x0000000500037c11 */ /* 0x040fe2000f8e38ff */
[----:B----4-:R-:W-:Y:S01]  /*0160*/  UISETP.GE.AND UP0, UPT, UR12, 0x1, UPT ;  /* 0x000000010c00788c */ /* 0x010fe2000bf06270 */
[----:B------:R-:W-:-:S02]  /*0170*/  LEA R4, R0, UR6, 0x7 ;  /* 0x0000000600047c11 */ /* 0x000fc4000f8e38ff */
[C---:B------:R-:W-:Y:S02]  /*0180*/  LEA R5, R0.reuse, UR10, 0x7 ;  /* 0x0000000a00057c11 */ /* 0x040fe4000f8e38ff */
[C---:B--2---:R-:W-:Y:S02]  /*0190*/  LEA R2, R21.reuse, R2, 0x2 ;  /* 0x0000000215027211 */ /* 0x044fe400078e10ff */
[----:B------:R-:W-:Y:S01]  /*01a0*/  LEA R6, R0, UR9, 0x7 ;  /* 0x0000000900067c11 */ /* 0x000fe2000f8e38ff */
[----:B---3--:R-:W-:Y:S01]  /*01b0*/  IMAD R8, R8, UR13, R21 ;  /* 0x0000000d08087c24 */ /* 0x008fe2000f8e0215 */
[C---:B------:R-:W-:Y:S01]  /*01c0*/  LEA R3, R21.reuse, R3, 0x2 ;  /* 0x0000000315037211 */ /* 0x040fe200078e10ff */
[----:B------:R0:W-:Y:S01]  /*01d0*/  STS [R2], R10 ;  /* 0x0000000a02007388 */ /* 0x0001e20000000800 */
[C---:B------:R-:W-:Y:S02]  /*01e0*/  LEA R4, R21.reuse, R4, 0x2 ;  /* 0x0000000415047211 */ /* 0x040fe400078e10ff */
[C---:B------:R-:W-:Y:S01]  /*01f0*/  LEA R5, R21.reuse, R5, 0x2 ;  /* 0x0000000515057211 */ /* 0x040fe200078e10ff */
[----:B------:R0:W-:Y:S01]  /*0200*/  STS [R3], R10 ;  /* 0x0000000a03007388 */ /* 0x0001e20000000800 */
[----:B------:R-:W-:-:S03]  /*0210*/  LEA R6, R21, R6, 0x2 ;  /* 0x0000000615067211 */ /* 0x000fc600078e10ff */
[----:B------:R0:W-:Y:S04]  /*0220*/  STS [R4], RZ ;  /* 0x000000ff04007388 */ /* 0x0001e80000000800 */
[----:B------:R0:W-:Y:S04]  /*0230*/  STS [R5], R10 ;  /* 0x0000000a05007388 */ /* 0x0001e80000000800 */
[----:B------:R0:W-:Y:S01]  /*0240*/  STS [R6], RZ ;  /* 0x000000ff06007388 */ /* 0x0001e20000000800 */
[----:B------:R-:W-:Y:S06]  /*0250*/  BAR.SYNC.DEFER_BLOCKING 0x0 ;  /* 0x0000000000007b1d */ /* 0x000fec0000010000 */
[----:B-1----:R-:W-:Y:S05]  /*0260*/  BRA.U !UP0, `(.L_x_0) ;  /* 0x0000002d08087547 */ /* 0x002fea000b800000 */
[----:B------:R-:W1:Y:S01]  /*0270*/  LDCU UR8, c[0x0][0x39c] ;  /* 0x00007380ff0877ac */ /* 0x000e620008000800 */
[----:B0-----:R-:W0:Y:S01]  /*0280*/  LDC.64 R10, c[0x0][0x3a0] ;  /* 0x0000e800ff0a7b82 */ /* 0x001e220000000a00 */
[----:B------:R-:W-:Y:S01]  /*0290*/  LEA R7, R21, UR9, 0x2 ;  /* 0x0000000915077c11 */ /* 0x000fe2000f8e10ff */
[----:B------:R-:W-:Y:S02]  /*02a0*/  UIADD3 UR4, UPT, UPT, UR4, 0x5000, URZ ;  /* 0x0000500004047890 */ /* 0x000fe4000fffe0ff */
[----:B------:R-:W-:Y:S01]  /*02b0*/  UIADD3 UR6, UPT, UPT, UR12, 0x1f, URZ ;  /* 0x0000001f0c067890 */ /* 0x000fe2000fffe0ff */
[----:B------:R-:W-:Y:S01]  /*02c0*/  LEA R20, R0, R7, 0x7 ;  /* 0x0000000700147211 */ /* 0x000fe200078e38ff */
[----:B------:R-:W-:Y:S02]  /*02d0*/  ULEA UR4, UR11, UR4, 0x18 ;  /* 0x000000040b047291 */ /* 0x000fe4000f8ec0ff */
[----:B------:R-:W-:-:S04]  /*02e0*/  USHF.R.U32.HI UR6, URZ, 0x5, UR6 ;  /* 0x00000005ff067899 */ /* 0x000fc80008011606 */
[C---:B------:R-:W-:Y:S01]  /*02f0*/  LEA R9, R21.reuse, UR4, 0x2 ;  /* 0x0000000415097c11 */ /* 0x040fe2000f8e10ff */
[----:B------:R-:W-:Y:S01]  /*0300*/  UMOV UR4, URZ ;  /* 0x000000ff00047c82 */ /* 0x000fe20008000000 */
[----:B------:R-:W-:Y:S01]  /*0310*/  LEA R21, R21, UR10, 0x2 ;  /* 0x0000000a15157c11 */ /* 0x000fe2000f8e10ff */
[----:B-1----:R-:W-:Y:S01]  /*0320*/  UIMAD UR19, UR18, UR8, URZ ;  /* 0x00000008121372a4 */ /* 0x002fe2000f8e02ff */
[----:B------:R-:W-:Y:S01]  /*0330*/  LEA R22, R0, R9, 0x7 ;  /* 0x0000000900167211 */ /* 0x000fe200078e38ff */
[----:B------:R-:W-:Y:S02]  /*0340*/  ULOP3.LUT UR7, UR8, 0x7ffffff0, URZ, 0xc0, !UPT ;  /* 0x7ffffff008077892 */ /* 0x000fe4000f8ec0ff */
[----:B------:R-:W-:Y:S02]  /*0350*/  ULOP3.LUT UR20, UR8, 0xf, URZ, 0xc0, !UPT ;  /* 0x0000000f08147892 */ /* 0x000fe4000f8ec0ff */
[----:B------:R-:W-:Y:S01]  /*0360*/  IADD3 R13, PT, PT, R8, UR19, RZ ;  /* 0x00000013080d7c10 */ /* 0x000fe2000fffe0ff */
[----:B------:R-:W-:-:S02]  /*0370*/  ULOP3.LUT UR21, UR8, 0x7, URZ, 0xc0, !UPT ;  /* 0x0000000708157892 */ /* 0x000fc4000f8ec0ff */
[----:B------:R-:W-:Y:S02]  /*0380*/  ULOP3.LUT UR8, UR8, 0x3, URZ, 0xc0, !UPT ;  /* 0x0000000308087892 */ /* 0x000fe4000f8ec0ff */
[----:B0-----:R-:W-:Y:S01]  /*0390*/  IMAD.WIDE R10, R13, 0x4, R10 ;  /* 0x000000040d0a7825 */ /* 0x001fe200078e020a */
[----:B------:R-:W-:-:S12]  /*03a0*/  UIADD3 UR9, UPT, UPT, -UR7, URZ, URZ ;  /* 0x000000ff07097290 */ /* 0x000fd8000fffe1ff */
.L_x_30:
[----:B------:R-:W0:Y:S01]  /*03b0*/  LDC.64 R12, c[0x0][0x398] ;  /* 0x0000e600ff0c7b82 */ /* 0x000e220000000a00 */
[----:B------:R-:W-:Y:S01]  /*03c0*/  MOV R14, 0xff7fffff ;  /* 0xff7fffff000e7802 */ /* 0x000fe20000000f00 */
[----:B------:R-:W-:Y:S01]  /*03d0*/  USHF.L.U32 UR22, UR4, 0x5, URZ ;  /* 0x0000000504167899 */ /* 0x000fe200080006ff */
[----:B-1----:R1:W-:Y:S01]  /*03e0*/  STS [R22], RZ ;  /* 0x000000ff16007388 */ /* 0x0023e20000000800 */
[----:B------:R-:W-:Y:S03]  /*03f0*/  BSSY.RECONVERGENT B0, `(.L_x_1) ;  /* 0x00000c6000007945 */ /* 0x000fe60003800200 */
[----:B------:R1:W-:Y:S01]  /*0400*/  STS [R5], R14 ;  /* 0x0000000e05007388 */ /* 0x0003e20000000800 */
[----:B------:R-:W-:-:S03]  /*0410*/  IADD3 R24, PT, PT, R0, UR22, RZ ;  /* 0x0000001600187c10 */ /* 0x000fc6000fffe0ff */
[----:B------:R1:W-:Y:S01]  /*0420*/  STS [R6], RZ ;  /* 0x000000ff06007388 */ /* 0x0003e20000000800 */
[----:B0-----:R-:W-:-:S04]  /*0430*/  ISETP.GE.AND P0, PT, R8, R13, PT ;  /* 0x0000000d0800720c */ /* 0x001fc80003f06270 */
[----:B------:R-:W-:-:S13]  /*0440*/  ISETP.LT.AND P0, PT, R24, R12, !P0 ;  /* 0x0000000c1800720c */ /* 0x000fda0004701270 */
[----:B-1----:R-:W-:Y:S05]  /*0450*/  @!P0 BRA `(.L_x_2) ;  /* 0x0000000800fc8947 */ /* 0x002fea0003800000 */
[----:B------:R-:W-:Y:S01]  /*0460*/  ISETP.GE.AND P1, PT, R13, 0x1, PT ;  /* 0x000000010d00780c */ /* 0x000fe20003f26270 */
[----:B------:R-:W-:-:S12]  /*0470*/  HFMA2 R23, -RZ, RZ, 0, 0 ;  /* 0x00000000ff177431 */ /* 0x000fd800000001ff */
[----:B------:R-:W-:Y:S05]  /*0480*/  @!P1 BRA `(.L_x_3) ;  /* 0x0000000800e09947 */ /* 0x000fea0003800000 */
[----:B------:R-:W-:Y:S01]  /*0490*/  ISETP.GE.U32.AND P1, PT, R13, 0x10, PT ;  /* 0x000000100d00780c */ /* 0x000fe20003f26070 */
[----:B------:R-:W-:Y:S01]  /*04a0*/  UMOV UR5, URZ ;  /* 0x000000ff00057c82 */ /* 0x000fe20008000000 */
[----:B------:R-:W-:Y:S01]  /*04b0*/  IMAD R24, R24, R13, RZ ;  /* 0x0000000d18187224 */ /* 0x000fe200078e02ff */
[----:B------:R-:W-:-:S10]  /*04c0*/  MOV R23, RZ ;  /* 0x000000ff00177202 */ /* 0x000fd40000000f00 */
[----:B------:R-:W-:Y:S05]  /*04d0*/  @!P1 BRA `(.L_x_4) ;  /* 0x0000000400149947 */ /* 0x000fea0003800000 */
[----:B------:R-:W0:Y:S01]  /*04e0*/  LDCU.64 UR10, c[0x0][0x380] ;  /* 0x00007000ff0a77ac */ /* 0x000e220008000a00 */
[----:B------:R-:W-:Y:S02]  /*04f0*/  MOV R23, RZ ;  /* 0x000000ff00177202 */ /* 0x000fe40000000f00 */
[----:B------:R-:W-:Y:S01]  /*0500*/  MOV R19, R24 ;  /* 0x0000001800137202 */ /* 0x000fe20000000f00 */
[----:B0-----:R-:W-:-:S04]  /*0510*/  ULEA UR5, UP0, UR19, UR10, 0x2 ;  /* 0x0000000a13057291 */ /* 0x001fc8000f8010ff */
[----:B------:R-:W-:Y:S02]  /*0520*/  ULEA.HI.X UR10, UR19, UR11, URZ, 0x2, UP0 ;  /* 0x0000000b130a7291 */ /* 0x000fe400080f14ff */
[----:B------:R-:W-:-:S04]  /*0530*/  UIADD3 UR5, UP0, UPT, UR5, 0x20, URZ ;  /* 0x0000002005057890 */ /* 0x000fc8000ff1e0ff */
[----:B------:R-:W-:Y:S02]  /*0540*/  UIADD3.X UR10, UPT, UPT, URZ, UR10, URZ, UP0, !UPT ;  /* 0x0000000aff0a7290 */ /* 0x000fe400087fe4ff */
[----:B------:R-:W-:Y:S01]  /*0550*/  MOV R18, UR5 ;  /* 0x0000000500127c02 */ /* 0x000fe20008000f00 */
[----:B------:R-:W-:-:S03]  /*0560*/  UMOV UR5, UR9 ;  /* 0x0000000900057c82 */ /* 0x000fc60008000000 */
[----:B------:R-:W-:-:S07]  /*0570*/  MOV R25, UR10 ;  /* 0x0000000a00197c02 */ /* 0x000fce0008000f00 */
.L_x_5:
[----:B------:R-:W0:Y:S01]  /*0580*/  LDC.64 R16, c[0x0][0x388] ;  /* 0x0000e200ff107b82 */ /* 0x000e220000000a00 */
[----:B------:R-:W-:Y:S02]  /*0590*/  MOV R14, R18 ;  /* 0x00000012000e7202 */ /* 0x000fe40000000f00 */
[----:B------:R-:W-:-:S05]  /*05a0*/  MOV R15, R25 ;  /* 0x00000019000f7202 */ /* 0x000fca0000000f00 */
[----:B------:R-:W2:Y:S04]  /*05b0*/  LDG.E R18, desc[UR16][R14.64+-0x20] ;  /* 0xffffe0100e127981 */ /* 0x000ea8000c1e1900 */
[----:B------:R-:W3:Y:S01]  /*05c0*/  LDG.E R27, desc[UR16][R14.64+-0x1c] ;  /* 0xffffe4100e1b7981 */ /* 0x000ee2000c1e1900 */
[----:B0-----:R-:W-:-:S05]  /*05d0*/  IMAD.WIDE R16, R19, 0x4, R16 ;  /* 0x0000000413107825 */ /* 0x001fca00078e0210 */
[----:B------:R-:W2:Y:S04]  /*05e0*/  LDG.E R25, desc[UR16][R16.64] ;  /* 0x0000001010197981 */ /* 0x000ea8000c1e1900 */
[----:B------:R-:W3:Y:S01]  /*05f0*/  LDG.E R26, desc[UR16][R16.64+0x4] ;  /* 0x00000410101a7981 */ /* 0x000ee2000c1e1900 */
[----:B--2---:R-:W-:-:S03]  /*0600*/  FFMA R18, R18, R25, R23 ;  /* 0x0000001912127223 */ /* 0x004fc60000000017 */
[----:B------:R-:W2:Y:S04]  /*0610*/  LDG.E R23, desc[UR16][R14.64+-0x18] ;  /* 0xffffe8100e177981 */ /* 0x000ea8000c1e1900 */
[----:B------:R-:W2:Y:S01]  /*0620*/  LDG.E R25, desc[UR16][R16.64+0x8] ;  /* 0x0000081010197981 */ /* 0x000ea2000c1e1900 */
[----:B---3--:R-:W-:-:S03]  /*0630*/  FFMA R18, R27, R26, R18 ;  /* 0x0000001a1b127223 */ /* 0x008fc60000000012 */
[----:B------:R-:W3:Y:S04]  /*0640*/  LDG.E R27, desc[UR16][R14.64+-0x14] ;  /* 0xffffec100e1b7981 */ /* 0x000ee8000c1e1900 */
        /* <DEDUP_REMOVED lines=31> */
[----:B------:R-:W-:Y:S01]  /*0840*/  UIADD3 UR5, UPT, UPT, UR5, 0x10, URZ ;  /* 0x0000001005057890 */ /* 0x000fe2000fffe0ff */
[----:B--2---:R-:W-:Y:S02]  /*0850*/  FFMA R18, R23, R25, R18 ;  /* 0x0000001917127223 */ /* 0x004fe40000000012 */
[----:B------:R-:W2:Y:S04]  /*0860*/  LDG.E R23, desc[UR16][R14.64+0x18] ;  /* 0x000018100e177981 */ /* 0x000ea8000c1e1900 */
[----:B------:R-:W2:Y:S01]  /*0870*/  LDG.E R25, desc[UR16][R16.64+0x38] ;  /* 0x0000381010197981 */ /* 0x000ea2000c1e1900 */
[----:B---3--:R-:W-:-:S03]  /*0880*/  FFMA R18, R27, R26, R18 ;  /* 0x0000001a1b127223 */ /* 0x008fc60000000012 */
[----:B------:R-:W3:Y:S04]  /*0890*/  LDG.E R27, desc[UR16][R16.64+0x3c] ;  /* 0x00003c10101b7981 */ /* 0x000ee8000c1e1900 */
[----:B------:R-:W3:Y:S01]  /*08a0*/  LDG.E R26, desc[UR16][R14.64+0x1c] ;  /* 0x00001c100e1a7981 */ /* 0x000ee2000c1e1900 */
[----:B------:R-:W-:Y:S01]  /*08b0*/  UISETP.NE.AND UP0, UPT, UR5, URZ, UPT ;  /* 0x000000ff0500728c */ /* 0x000fe2000bf05270 */
[----:B------:R-:W-:Y:S01]  /*08c0*/  IADD3 R19, PT, PT, R19, 0x10, RZ ;  /* 0x0000001013137810 */ /* 0x000fe20007ffe0ff */
[----:B--2---:R-:W-:Y:S01]  /*08d0*/  FFMA R23, R23, R25, R18 ;  /* 0x0000001917177223 */ /* 0x004fe20000000012 */
[----:B------:R-:W-:-:S04]  /*08e0*/  IADD3 R18, P1, PT, R14, 0x40, RZ ;  /* 0x000000400e127810 */ /* 0x000fc80007f3e0ff */
[----:B------:R-:W-:Y:S01]  /*08f0*/  IADD3.X R25, PT, PT, RZ, R15, RZ, P1, !PT ;  /* 0x0000000fff197210 */ /* 0x000fe20000ffe4ff */
[----:B---3--:R-:W-:Y:S01]  /*0900*/  FFMA R23, R26, R27, R23 ;  /* 0x0000001b1a177223 */ /* 0x008fe20000000017 */
[----:B------:R-:W-:Y:S07]  /*0910*/  BRA.U UP0, `(.L_x_5) ;  /* 0xfffffffd00187547 */ /* 0x000fee000b83ffff */
[----:B------:R-:W-:-:S05]  /*0920*/  UMOV UR5, UR7 ;  /* 0x0000000700057c82 */ /* 0x000fca0008000000 */
.L_x_4:
[----:B------:R-:W-:-:S09]  /*0930*/  UISETP.NE.AND UP0, UPT, UR20, URZ, UPT ;  /* 0x000000ff1400728c */ /* 0x000fd2000bf05270 */
[----:B------:R-:W-:Y:S05]  /*0940*/  BRA.U !UP0, `(.L_x_3) ;  /* 0x0000000508b07547 */ /* 0x000fea000b800000 */
[----:B------:R-:W-:Y:S02]  /*0950*/  UIADD3 UR10, UPT, UPT, UR20, -0x1, URZ ;  /* 0xffffffff140a7890 */ /* 0x000fe4000fffe0ff */
[----:B------:R-:W-:Y:S02]  /*0960*/  UISETP.NE.AND UP0, UPT, UR21, URZ, UPT ;  /* 0x000000ff1500728c */ /* 0x000fe4000bf05270 */
[----:B------:R-:W-:-:S09]  /*0970*/  UISETP.GE.U32.AND UP1, UPT, UR10, 0x7, UPT ;  /* 0x000000070a00788c */ /* 0x000fd2000bf26070 */
[----:B------:R-:W-:Y:S05]  /*0980*/  BRA.U !UP1, `(.L_x_6) ;  /* 0x0000000109a07547 */ /* 0x000fea000b800000 */
[----:B------:R-:W0:Y:S01]  /*0990*/  LDCU.128 UR12, c[0x0][0x380] ;  /* 0x00007000ff0c77ac */ /* 0x000e220008000c00 */
[----:B------:R-:W-:Y:S01]  /*09a0*/  HFMA2 R17, -RZ, RZ, 0, 2.384185791015625e-07 ;  /* 0x00000004ff117431 */ /* 0x000fe200000001ff */
[----:B------:R-:W-:Y:S01]  /*09b0*/  IADD3 R16, PT, PT, R24, UR5, RZ ;  /* 0x0000000518107c10 */ /* 0x000fe2000fffe0ff */
[----:B------:R-:W-:-:S04]  /*09c0*/  UIADD3 UR10, UPT, UPT, UR19, UR5, URZ ;  /* 0x00000005130a7290 */ /* 0x000fc8000fffe0ff */
[----:B0-----:R-:W-:Y:S01]  /*09d0*/  UIMAD.WIDE.U32 UR10, UR10, 0x4, UR12 ;  /* 0x000000040a0a78a5 */ /* 0x001fe2000f8e000c */
[----:B------:R-:W-:Y:S01]  /*09e0*/  IMAD.WIDE R16, R16, R17, UR14 ;  /* 0x0000000e10107e25 */ /* 0x000fe2000f8e0211 */
[----:B------:R-:W0:Y:S04]  /*09f0*/  LDCU.64 UR12, c[0x0][0x380] ;  /* 0x00007000ff0c77ac */ /* 0x000e280008000a00 */
[----:B------:R-:W-:Y:S01]  /*0a00*/  MOV R14, UR10 ;  /* 0x0000000a000e7c02 */ /* 0x000fe20008000f00 */
[----:B------:R-:W2:Y:S01]  /*0a10*/  LDG.E R25, desc[UR16][R16.64] ;  /* 0x0000001010197981 */ /* 0x000ea2000c1e1900 */
[----:B------:R-:W-:-:S03]  /*0a20*/  MOV R15, UR11 ;  /* 0x0000000b000f7c02 */ /* 0x000fc60008000f00 */
[----:B------:R-:W3:Y:S04]  /*0a30*/  LDG.E R28, desc[UR16][R16.64+0x1c] ;  /* 0x00001c10101c7981 */ /* 0x000ee8000c1e1900 */
[----:B------:R-:W2:Y:S01]  /*0a40*/  LDG.E R14, desc[UR16][R14.64] ;  /* 0x000000100e0e7981 */ /* 0x000ea2000c1e1900 */
[----:B------:R-:W-:-:S04]  /*0a50*/  UIADD3 UR10, UP1, UPT, UR19, UR5, URZ ;  /* 0x00000005130a7290 */ /* 0x000fc8000ff3e0ff */
[----:B------:R-:W-:Y:S02]  /*0a60*/  UIADD3.X UR11, UPT, UPT, URZ, URZ, URZ, UP1, !UPT ;  /* 0x000000ffff0b7290 */ /* 0x000fe40008ffe4ff */
[----:B0-----:R-:W-:Y:S01]  /*0a70*/  ULEA UR12, UP1, UR10, UR12, 0x2 ;  /* 0x0000000c0a0c7291 */ /* 0x001fe2000f8210ff */
[----:B------:R-:W4:Y:S03]  /*0a80*/  LDG.E R15, desc[UR16][R16.64+0x8] ;  /* 0x00000810100f7981 */ /* 0x000f26000c1e1900 */
[----:B------:R-:W-:Y:S02]  /*0a90*/  ULEA.HI.X UR11, UR10, UR13, UR11, 0x2, UP1 ;  /* 0x0000000d0a0b7291 */ /* 0x000fe400088f140b */
[----:B------:R-:W-:-:S04]  /*0aa0*/  MOV R18, UR12 ;  /* 0x0000000c00127c02 */ /* 0x000fc80008000f00 */
[----:B------:R-:W-:-:S05]  /*0ab0*/  MOV R19, UR11 ;  /* 0x0000000b00137c02 */ /* 0x000fca0008000f00 */
[----:B------:R-:W5:Y:S04]  /*0ac0*/  LDG.E R26, desc[UR16][R18.64+0x4] ;  /* 0x00000410121a7981 */ /* 0x000f68000c1e1900 */
[----:B------:R-:W3:Y:S01]  /*0ad0*/  LDG.E R27, desc[UR16][R18.64+0x1c] ;  /* 0x00001c10121b7981 */ /* 0x000ee2000c1e1900 */
[----:B--2---:R-:W-:-:S03]  /*0ae0*/  FFMA R25, R14, R25, R23 ;  /* 0x000000190e197223 */ /* 0x004fc60000000017 */
[----:B------:R-:W5:Y:S04]  /*0af0*/  LDG.E R23, desc[UR16][R16.64+0x4] ;  /* 0x0000041010177981 */ /* 0x000f68000c1e1900 */
[----:B------:R-:W4:Y:S01]  /*0b00*/  LDG.E R14, desc[UR16][R18.64+0x8] ;  /* 0x00000810120e7981 */ /* 0x000f22000c1e1900 */
[----:B-----5:R-:W-:-:S03]  /*0b10*/  FFMA R23, R26, R23, R25 ;  /* 0x000000171a177223 */ /* 0x020fc60000000019 */
[----:B------:R-:W2:Y:S01]  /*0b20*/  LDG.E R26, desc[UR16][R16.64+0x10] ;  /* 0x00001010101a7981 */ /* 0x000ea2000c1e1900 */
[----:B----4-:R-:W-:-:S03]  /*0b30*/  FFMA R14, R14, R15, R23 ;  /* 0x0000000f0e0e7223 */ /* 0x010fc60000000017 */
[----:B------:R-:W4:Y:S04]  /*0b40*/  LDG.E R23, desc[UR16][R16.64+0xc] ;  /* 0x00000c1010177981 */ /* 0x000f28000c1e1900 */
[----:B------:R-:W4:Y:S04]  /*0b50*/  LDG.E R15, desc[UR16][R18.64+0xc] ;  /* 0x00000c10120f7981 */ /* 0x000f28000c1e1900 */
[----:B------:R-:W2:Y:S01]  /*0b60*/  LDG.E R25, desc[UR16][R18.64+0x10] ;  /* 0x0000101012197981 */ /* 0x000ea2000c1e1900 */
[----:B----4-:R-:W-:-:S03]  /*0b70*/  FFMA R14, R15, R23, R14 ;  /* 0x000000170f0e7223 */ /* 0x010fc6000000000e */
[----:B------:R-:W4:Y:S04]  /*0b80*/  LDG.E R23, desc[UR16][R16.64+0x14] ;  /* 0x0000141010177981 */ /* 0x000f28000c1e1900 */
[----:B------:R-:W4:Y:S01]  /*0b90*/  LDG.E R15, desc[UR16][R18.64+0x14] ;  /* 0x00001410120f7981 */ /* 0x000f22000c1e1900 */
[----:B--2---:R-:W-:-:S03]  /*0ba0*/  FFMA R14, R25, R26, R14 ;  /* 0x0000001a190e7223 */ /* 0x004fc6000000000e */
[----:B------:R-:W2:Y:S04]  /*0bb0*/  LDG.E R26, desc[UR16][R16.64+0x18] ;  /* 0x00001810101a7981 */ /* 0x000ea8000c1e1900 */
[----:B------:R-:W2:Y:S01]  /*0bc0*/  LDG.E R25, desc[UR16][R18.64+0x18] ;  /* 0x0000181012197981 */ /* 0x000ea2000c1e1900 */
[----:B------:R-:W-:Y:S01]  /*0bd0*/  UIADD3 UR5, UPT, UPT, UR5, 0x8, URZ ;  /* 0x0000000805057890 */ /* 0x000fe2000fffe0ff */
[----:B----4-:R-:W-:-:S04]  /*0be0*/  FFMA R14, R15, R23, R14 ;  /* 0x000000170f0e7223 */ /* 0x010fc8000000000e */
[----:B--2---:R-:W-:-:S04]  /*0bf0*/  FFMA R14, R25, R26, R14 ;  /* 0x0000001a190e7223 */ /* 0x004fc8000000000e */
[----:B---3--:R-:W-:-:S07]  /*0c00*/  FFMA R23, R27, R28, R14 ;  /* 0x0000001c1b177223 */ /* 0x008fce000000000e */
.L_x_6:
[----:B------:R-:W-:Y:S05]  /*0c10*/  BRA.U !UP0, `(.L_x_3) ;  /* 0x0000000108fc7547 */ /* 0x000fea000b800000 */
[----:B------:R-:W-:Y:S02]  /*0c20*/  UIADD3 UR10, UPT, UPT, UR21, -0x1, URZ ;  /* 0xffffffff150a7890 */ /* 0x000fe4000fffe0ff */
[----:B------:R-:W-:Y:S02]  /*0c30*/  UISETP.NE.AND UP0, UPT, UR8, URZ, UPT ;  /* 0x000000ff0800728c */ /* 0x000fe4000bf05270 */
[----:B------:R-:W-:-:S09]  /*0c40*/  UISETP.GE.U32.AND UP1, UPT, UR10, 0x3, UPT ;  /* 0x000000030a00788c */ /* 0x000fd2000bf26070 */
[----:B------:R-:W-:Y:S05]  /*0c50*/  BRA.U !UP1, `(.L_x_7) ;  /* 0x0000000109707547 */ /* 0x000fea000b800000 */
[----:B------:R-:W0:Y:S01]  /*0c60*/  LDCU.128 UR12, c[0x0][0x380] ;  /* 0x00007000ff0c77ac */ /* 0x000e220008000c00 */
[----:B------:R-:W-:Y:S02]  /*0c70*/  IADD3 R16, PT, PT, R24, UR5, RZ ;  /* 0x0000000518107c10 */ /* 0x000fe4000fffe0ff */
[----:B------:R-:W-:Y:S01]  /*0c80*/  MOV R17, 0x4 ;  /* 0x0000000400117802 */ /* 0x000fe20000000f00 */
[----:B------:R-:W-:-:S04]  /*0c90*/  UIADD3 UR10, UPT, UPT, UR19, UR5, URZ ;  /* 0x00000005130a7290 */ /* 0x000fc8000fffe0ff */
[----:B0-----:R-:W-:Y:S01]  /*0ca0*/  UIMAD.WIDE.U32 UR12, UR10, 0x4, UR12 ;  /* 0x000000040a0c78a5 */ /* 0x001fe2000f8e000c */
[----:B------:R-:W-:-:S05]  /*0cb0*/  IMAD.WIDE R16, R16, R17, UR14 ;  /* 0x0000000e10107e25 */ /* 0x000fca000f8e0211 */
[----:B------:R-:W-:Y:S01]  /*0cc0*/  MOV R14, UR12 ;  /* 0x0000000c000e7c02 */ /* 0x000fe20008000f00 */
[----:B------:R-:W2:Y:S01]  /*0cd0*/  LDG.E R25, desc[UR16][R16.64] ;  /* 0x0000001010197981 */ /* 0x000ea2000c1e1900 */
[----:B------:R-:W-:-:S03]  /*0ce0*/  MOV R15, UR13 ;  /* 0x0000000d000f7c02 */ /* 0x000fc60008000f00 */
[----:B------:R-:W0:Y:S01]  /*0cf0*/  LDCU.64 UR12, c[0x0][0x380] ;  /* 0x00007000ff0c77ac */ /* 0x000e220008000a00 */
[----:B------:R-:W3:Y:S04]  /*0d00*/  LDG.E R27, desc[UR16][R16.64+0xc] ;  /* 0x00000c10101b7981 */ /* 0x000ee8000c1e1900 */
[----:B------:R-:W2:Y:S01]  /*0d10*/  LDG.E R14, desc[UR16][R14.64] ;  /* 0x000000100e0e7981 */ /* 0x000ea2000c1e1900 */
[----:B------:R-:W-:-:S04]  /*0d20*/  UIADD3 UR10, UP1, UPT, UR19, UR5, URZ ;  /* 0x00000005130a7290 */ /* 0x000fc8000ff3e0ff */
[----:B------:R-:W-:Y:S01]  /*0d30*/  UIADD3.X UR11, UPT, UPT, URZ, URZ, URZ, UP1, !UPT ;  /* 0x000000ffff0b7290 */ /* 0x000fe20008ffe4ff */
[----:B------:R-:W4:Y:S01]  /*0d40*/  LDG.E R15, desc[UR16][R16.64+0x8] ;  /* 0x00000810100f7981 */ /* 0x000f22000c1e1900 */
[----:B0-----:R-:W-:-:S04]  /*0d50*/  ULEA UR12, UP1, UR10, UR12, 0x2 ;  /* 0x0000000c0a0c7291 */ /* 0x001fc8000f8210ff */
        /* <DEDUP_REMOVED lines=8> */
[----:B------:R-:W-:Y:S01]  /*0de0*/  UIADD3 UR5, UPT, UPT, UR5, 0x4, URZ ;  /* 0x0000000405057890 */ /* 0x000fe2000fffe0ff */
[----:B-----5:R-:W-:-:S04]  /*0df0*/  FFMA R23, R26, R23, R25 ;  /* 0x000000171a177223 */ /* 0x020fc80000000019 */
[----:B----4-:R-:W-:-:S04]  /*0e00*/  FFMA R23, R14, R15, R23 ;  /* 0x0000000f0e177223 */ /* 0x010fc80000000017 */
[----:B---3--:R-:W-:-:S07]  /*0e10*/  FFMA R23, R28, R27, R23 ;  /* 0x0000001b1c177223 */ /* 0x008fce0000000017 */
.L_x_7:
[----:B------:R-:W-:Y:S05]  /*0e20*/  BRA.U !UP0, `(.L_x_3) ;  /* 0x0000000108787547 */ /* 0x000fea000b800000 */
[----:B------:R-:W0:Y:S01]  /*0e30*/  LDCU.128 UR12, c[0x0][0x380] ;  /* 0x00007000ff0c77ac */ /* 0x000e220008000c00 */
[----:B------:R-:W-:Y:S01]  /*0e40*/  HFMA2 R19, -RZ, RZ, 0, 2.384185791015625e-07 ;  /* 0x00000004ff137431 */ /* 0x000fe200000001ff */
[----:B------:R-:W-:Y:S01]  /*0e50*/  IADD3 R18, PT, PT, R24, UR5, RZ ;  /* 0x0000000518127c10 */ /* 0x000fe2000fffe0ff */
[----:B------:R-:W-:-:S04]  /*0e60*/  UIADD3 UR10, UPT, UPT, UR19, UR5, URZ ;  /* 0x00000005130a7290 */ /* 0x000fc8000fffe0ff */
[----:B0-----:R-:W-:Y:S01]  /*0e70*/  UIMAD.WIDE.U32 UR10, UR10, 0x4, UR12 ;  /* 0x000000040a0a78a5 */ /* 0x001fe2000f8e000c */
[----:B------:R-:W-:-:S05]  /*0e80*/  IMAD.WIDE R18, R18, R19, UR14 ;  /* 0x0000000e12127e25 */ /* 0x000fca000f8e0213 */
[----:B------:R-:W-:Y:S01]  /*0e90*/  MOV R14, UR10 ;  /* 0x0000000a000e7c02 */ /* 0x000fe20008000f00 */
[----:B------:R-:W2:Y:S01]  /*0ea0*/  LDG.E R16, desc[UR16][R18.64] ;  /* 0x0000001012107981 */ /* 0x000ea2000c1e1900 */
[----:B------:R-:W-:-:S05]  /*0eb0*/  MOV R15, UR11 ;  /* 0x0000000b000f7c02 */ /* 0x000fca0008000f00 */
[----:B------:R-:W2:Y:S01]  /*0ec0*/  LDG.E R14, desc[UR16][R14.64] ;  /* 0x000000100e0e7981 */ /* 0x000ea2000c1e1900 */
[----:B------:R-:W-:Y:S01]  /*0ed0*/  UISETP.NE.AND UP0, UPT, UR8, 0x1, UPT ;  /* 0x000000010800788c */ /* 0x000fe2000bf05270 */
[----:B--2---:R-:W-:-:S08]  /*0ee0*/  FFMA R23, R14, R16, R23 ;  /* 0x000000100e177223 */ /* 0x004fd00000000017 */
[----:B------:R-:W-:Y:S05]  /*0ef0*/  BRA.U !UP0, `(.L_x_3) ;  /* 0x0000000108447547 */ /* 0x000fea000b800000 */
[----:B------:R-:W0:Y:S01]  /*0f00*/  LDCU.64 UR10, c[0x0][0x380] ;  /* 0x00007000ff0a77ac */ /* 0x000e220008000a00 */
[----:B------:R-:W2:Y:S01]  /*0f10*/  LDG.E R24, desc[UR16][R18.64+0x4] ;  /* 0x0000041012187981 */ /* 0x000ea2000c1e1900 */
[----:B------:R-:W-:-:S04]  /*0f20*/  UIADD3 UR5, UP0, UPT, UR19, UR5, URZ ;  /* 0x0000000513057290 */ /* 0x000fc8000ff1e0ff */
[----:B------:R-:W-:Y:S02]  /*0f30*/  UIADD3.X UR12, UPT, UPT, URZ, URZ, URZ, UP0, !UPT ;  /* 0x000000ffff0c7290 */ /* 0x000fe400087fe4ff */
[----:B------:R-:W-:-:S06]  /*0f40*/  UISETP.NE.AND UP0, UPT, UR8, 0x2, UPT ;  /* 0x000000020800788c */ /* 0x000fcc000bf05270 */
[----:B------:R-:W-:Y:S01]  /*0f50*/  PLOP3.LUT P1, PT, PT, PT, UP0, 0x80, 0x8 ;  /* 0x000000000008781c */ /* 0x000fe20003f2f008 */
[----:B0-----:R-:W-:-:S04]  /*0f60*/  ULEA UR10, UP1, UR5, UR10, 0x2 ;  /* 0x0000000a050a7291 */ /* 0x001fc8000f8210ff */
[----:B------:R-:W-:Y:S02]  /*0f70*/  ULEA.HI.X UR11, UR5, UR11, UR12, 0x2, UP1 ;  /* 0x0000000b050b7291 */ /* 0x000fe400088f140c */
[----:B------:R-:W-:Y:S02]  /*0f80*/  MOV R16, UR10 ;  /* 0x0000000a00107c02 */ /* 0x000fe40008000f00 */
[----:B------:R-:W-:Y:S02]  /*0f90*/  MOV R14, UR10 ;  /* 0x0000000a000e7c02 */ /* 0x000fe40008000f00 */
[----:B------:R-:W-:Y:S02]  /*0fa0*/  MOV R17, UR11 ;  /* 0x0000000b00117c02 */ /* 0x000fe40008000f00 */
[----:B------:R-:W3:Y:S01]  /*0fb0*/  @P1 LDG.E R25, desc[UR16][R18.64+0x8] ;  /* 0x0000081012191981 */ /* 0x000ee2000c1e1900 */
[----:B------:R-:W-:-:S03]  /*0fc0*/  MOV R15, UR11 ;  /* 0x0000000b000f7c02 */ /* 0x000fc60008000f00 */
[----:B------:R-:W2:Y:S04]  /*0fd0*/  LDG.E R16, desc[UR16][R16.64+0x4] ;  /* 0x0000041010107981 */ /* 0x000ea8000c1e1900 */
[----:B------:R-:W3:Y:S01]  /*0fe0*/  @P1 LDG.E R14, desc[UR16][R14.64+0x8] ;  /* 0x000008100e0e1981 */ /* 0x000ee2000c1e1900 */
[----:B--2---:R-:W-:-:S04]  /*0ff0*/  FFMA R23, R16, R24, R23 ;  /* 0x0000001810177223 */ /* 0x004fc80000000017 */
[----:B---3--:R-:W-:-:S07]  /*1000*/  @P1 FFMA R23, R14, R25, R23 ;  /* 0x000000190e171223 */ /* 0x008fce0000000017 */
.L_x_3:
[----:B------:R-:W-:Y:S01]  /*1010*/  MOV R15, 0x3f800000 ;  /* 0x3f800000000f7802 */ /* 0x000fe20000000f00 */
[----:B------:R0:W-:Y:S04]  /*1020*/  STS [R22], R23 ;  /* 0x0000001716007388 */ /* 0x0001e80000000800 */
[----:B------:R0:W-:Y:S04]  /*1030*/  STS [R5], R23 ;  /* 0x0000001705007388 */ /* 0x0001e80000000800 */
[----:B------:R0:W-:Y:S02]  /*1040*/  STS [R6], R15 ;  /* 0x0000000f06007388 */ /* 0x0001e40000000800 */
.L_x_2:
[----:B------:R-:W-:Y:S05]  /*1050*/  BSYNC.RECONVERGENT B0 ;  /* 0x0000000000007941 */ /* 0x000fea0003800200 */
.L_x_1:
[----:B------:R-:W-:Y:S01]  /*1060*/  BAR.SYNC.DEFER_BLOCKING 0x0 ;  /* 0x0000000000007b1d */ /* 0x000fe20000010000 */
[C---:B------:R-:W-:Y:S02]  /*1070*/  ISETP.GT.U32.AND P1, PT, R0.reuse, 0xf, PT ;  /* 0x0000000f0000780c */ /* 0x040fe40003f24070 */
[----:B------:R-:W-:-:S03]  /*1080*/  LEA R14, R0, R21, 0x7 ;  /* 0x00000015000e7211 */ /* 0x000fc600078e38ff */
[----:B------:R-:W-:Y:S08]  /*1090*/  BSSY.RECONVERGENT B0, `(.L_x_8) ;  /* 0x000001c000007945 */ /* 0x000ff00003800200 */
[----:B------:R-:W-:Y:S05]  /*10a0*/  @P1 BRA `(.L_x_9) ;  /* 0x0000000000681947 */ /* 0x000fea0003800000 */
[----:B0-----:R-:W-:Y:S04]  /*10b0*/  LDS R15, [R5] ;  /* 0x00000000050f7984 */ /* 0x001fe80000000800 */
[----:B------:R-:W0:Y:S02]  /*10c0*/  LDS R16, [R14+0x800] ;  /* 0x000800000e107984 */ /* 0x000e240000000800 */
[----:B0-----:R-:W-:-:S13]  /*10d0*/  FSETP.GT.AND P1, PT, R15, R16, PT ;  /* 0x000000100f00720b */ /* 0x001fda0003f24000 */
[----:B------:R-:W-:Y:S05]  /*10e0*/  @!P1 BRA `(.L_x_10) ;  /* 0x00000000002c9947 */ /* 0x000fea0003800000 */
[----:B------:R-:W-:Y:S02]  /*10f0*/  FADD R15, -R15, R16 ;  /* 0x000000100f0f7221 */ /* 0x000fe40000000100 */
[----:B------:R-:W-:Y:S02]  /*1100*/  LDS R16, [R20+0x800] ;  /* 0x0008000014107984 */ /* 0x000fe40000000800 */
[----:B------:R-:W-:Y:S02]  /*1110*/  FMUL R17, R15, 1.4426950216293334961 ;  /* 0x3fb8aa3b0f117820 */ /* 0x000fe40000400000 */
[----:B------:R-:W0:Y:S03]  /*1120*/  LDS R15, [R6] ;  /* 0x00000000060f7984 */ /* 0x000e260000000800 */
[----:B------:R-:W-:-:S13]  /*1130*/  FSETP.GEU.AND P1, PT, R17, -126, PT ;  /* 0xc2fc00001100780b */ /* 0x000fda0003f2e000 */
[----:B------:R-:W-:-:S04]  /*1140*/  @!P1 FMUL R17, R17, 0.5 ;  /* 0x3f00000011119820 */ /* 0x000fc80000400000 */
[----:B------:R-:W1:Y:S02]  /*1150*/  MUFU.EX2 R18, R17 ;  /* 0x0000001100127308 */ /* 0x000e640000000800 */
[----:B-1----:R-:W-:-:S04]  /*1160*/  @!P1 FMUL R18, R18, R18 ;  /* 0x0000001212129220 */ /* 0x002fc80000400000 */
[----:B0-----:R-:W-:-:S05]  /*1170*/  FFMA R15, R16, R18, R15 ;  /* 0x00000012100f7223 */ /* 0x001fca000000000f */
[----:B------:R2:W-:Y:S01]  /*1180*/  STS [R6], R15 ;  /* 0x0000000f06007388 */ /* 0x0005e20000000800 */
[----:B------:R-:W-:Y:S05]  /*1190*/  BRA `(.L_x_9) ;  /* 0x00000000002c7947 */ /* 0x000fea0003800000 */
.L_x_10:
[----:B------:R-:W-:Y:S01]  /*11a0*/  FADD R15, R15, -R16 ;  /* 0x800000100f0f7221 */ /* 0x000fe20000000000 */
[----:B------:R-:W-:Y:S03]  /*11b0*/  LDS R19, [R6] ;  /* 0x0000000006137984 */ /* 0x000fe60000000800 */
[----:B------:R-:W-:Y:S02]  /*11c0*/  FMUL R17, R15, 1.4426950216293334961 ;  /* 0x3fb8aa3b0f117820 */ /* 0x000fe40000400000 */
[----:B------:R-:W0:Y:S03]  /*11d0*/  LDS R15, [R20+0x800] ;  /* 0x00080000140f7984 */ /* 0x000e260000000800 */
[----:B------:R-:W-:-:S13]  /*11e0*/  FSETP.GEU.AND P1, PT, R17, -126, PT ;  /* 0xc2fc00001100780b */ /* 0x000fda0003f2e000 */
[----:B------:R-:W-:-:S04]  /*11f0*/  @!P1 FMUL R17, R17, 0.5 ;  /* 0x3f00000011119820 */ /* 0x000fc80000400000 */
[----:B------:R-:W1:Y:S02]  /*1200*/  MUFU.EX2 R18, R17 ;  /* 0x0000001100127308 */ /* 0x000e640000000800 */
[----:B-1----:R-:W-:-:S04]  /*1210*/  @!P1 FMUL R18, R18, R18 ;  /* 0x0000001212129220 */ /* 0x002fc80000400000 */
[----:B0-----:R-:W-:-:S05]  /*1220*/  FFMA R15, R18, R19, R15 ;  /* 0x00000013120f7223 */ /* 0x001fca000000000f */
[----:B------:R1:W-:Y:S04]  /*1230*/  STS [R6], R15 ;  /* 0x0000000f06007388 */ /* 0x0003e80000000800 */
[----:B------:R1:W-:Y:S02]  /*1240*/  STS [R5], R16 ;  /* 0x0000001005007388 */ /* 0x0003e40000000800 */
.L_x_9:
[----:B------:R-:W-:Y:S05]  /*1250*/  BSYNC.RECONVERGENT B0 ;  /* 0x0000000000007941 */ /* 0x000fea0003800200 */
.L_x_8:
[----:B------:R-:W-:Y:S01]  /*1260*/  BAR.SYNC.DEFER_BLOCKING 0x0 ;  /* 0x0000000000007b1d */ /* 0x000fe20000010000 */
[----:B------:R-:W-:-:S05]  /*1270*/  ISETP.GT.U32.AND P1, PT, R0, 0x7, PT ;  /* 0x000000070000780c */ /* 0x000fca0003f24070 */
[----:B------:R-:W-:Y:S08]  /*1280*/  BSSY.RECONVERGENT B0, `(.L_x_11) ;  /* 0x000001c000007945 */ /* 0x000ff00003800200 */
[----:B------:R-:W-:Y:S05]  /*1290*/  @P1 BRA `(.L_x_12) ;  /* 0x0000000000681947 */ /* 0x000fea0003800000 */
[----:B012---:R-:W-:Y:S04]  /*12a0*/  LDS R15, [R5] ;  /* 0x00000000050f7984 */ /* 0x007fe80000000800 */
[----:B------:R-:W0:Y:S02]  /*12b0*/  LDS R16, [R14+0x400] ;  /* 0x000400000e107984 */ /* 0x000e240000000800 */
[----:B0-----:R-:W-:-:S13]  /*12c0*/  FSETP.GT.AND P1, PT, R15, R16, PT ;  /* 0x000000100f00720b */ /* 0x001fda0003f24000 */
[----:B------:R-:W-:Y:S05]  /*12d0*/  @P1 BRA `(.L_x_13) ;  /* 0x0000000000301947 */ /* 0x000fea0003800000 */
        /* <DEDUP_REMOVED lines=10> */
[----:B------:R3:W-:Y:S01]  /*1380*/  STS [R5], R16 ;  /* 0x0000001005007388 */ /* 0x0007e20000000800 */
[----:B------:R-:W-:Y:S05]  /*1390*/  BRA `(.L_x_12) ;  /* 0x0000000000287947 */ /* 0x000fea0003800000 */
.L_x_13:
        /* <DEDUP_REMOVED lines=9> */
[----:B------:R4:W-:Y:S02]  /*1430*/  STS [R6], R15 ;  /* 0x0000000f06007388 */ /* 0x0009e40000000800 */
.L_x_12:
[----:B------:R-:W-:Y:S05]  /*1440*/  BSYNC.RECONVERGENT B0 ;  /* 0x0000000000007941 */ /* 0x000fea0003800200 */
.L_x_11:
[----:B------:R-:W-:Y:S01]  /*1450*/  BAR.SYNC.DEFER_BLOCKING 0x0 ;  /* 0x0000000000007b1d */ /* 0x000fe20000010000 */
[----:B------:R-:W-:-:S05]  /*1460*/  ISETP.GT.U32.AND P1, PT, R0, 0x3, PT ;  /* 0x000000030000780c */ /* 0x000fca0003f24070 */
[----:B------:R-:W-:Y:S08]  /*1470*/  BSSY.RECONVERGENT B0, `(.L_x_14) ;  /* 0x000001c000007945 */ /* 0x000ff00003800200 */
[----:B------:R-:W-:Y:S05]  /*1480*/  @P1 BRA `(.L_x_15) ;  /* 0x0000000000681947 */ /* 0x000fea0003800000 */
[----:B01234-:R-:W-:Y:S04]  /*1490*/  LDS R15, [R5] ;  /* 0x00000000050f7984 */ /* 0x01ffe80000000800 */
        /* <DEDUP_REMOVED lines=15> */
.L_x_16:
        /* <DEDUP_REMOVED lines=10> */
.L_x_15:
[----:B------:R-:W-:Y:S05]  /*1630*/  BSYNC.RECONVERGENT B0 ;  /* 0x0000000000007941 */ /* 0x000fea0003800200 */
.L_x_14:
[----:B------:R-:W-:Y:S01]  /*1640*/  BAR.SYNC.DEFER_BLOCKING 0x0 ;  /* 0x0000000000007b1d */ /* 0x000fe20000010000 */
[----:B------:R-:W-:-:S05]  /*1650*/  ISETP.GT.U32.AND P1, PT, R0, 0x1, PT ;  /* 0x000000010000780c */ /* 0x000fca0003f24070 */
[----:B------:R-:W-:Y:S08]  /*1660*/  BSSY.RECONVERGENT B0, `(.L_x_17) ;  /* 0x000001c000007945 */ /* 0x000ff00003800200 */
[----:B------:R-:W-:Y:S05]  /*1670*/  @P1 BRA `(.L_x_18) ;  /* 0x0000000000681947 */ /* 0x000fea0003800000 */
[----:B------:R-:W-:Y:S04]  /*1680*/  LDS R14, [R14+0x100] ;  /* 0x000100000e0e7984 */ /* 0x000fe80000000800 */
[----:B01234-:R-:W0:Y:S02]  /*1690*/  LDS R15, [R5] ;  /* 0x00000000050f7984 */ /* 0x01fe240000000800 */
        /* <DEDUP_REMOVED lines=14> */
.L_x_19:
        /* <DEDUP_REMOVED lines=10> */
.L_x_18:
[----:B------:R-:W-:Y:S05]  /*1820*/  BSYNC.RECONVERGENT B0 ;  /* 0x0000000000007941 */ /* 0x000fea0003800200 */
.L_x_17:
[----:B------:R-:W-:Y:S01]  /*1830*/  BAR.SYNC.DEFER_BLOCKING 0x0 ;  /* 0x0000000000007b1d */ /* 0x000fe20000010000 */
[----:B------:R-:W-:-:S05]  /*1840*/  ISETP.NE.AND P1, PT, R0, RZ, PT ;  /* 0x000000ff0000720c */ /* 0x000fca0003f25270 */
[----:B------:R-:W-:Y:S08]  /*1850*/  BSSY.RECONVERGENT B0, `(.L_x_20) ;  /* 0x000001c000007945 */ /* 0x000ff00003800200 */
[----:B------:R-:W-:Y:S05]  /*1860*/  @P1 BRA `(.L_x_21) ;  /* 0x0000000000681947 */ /* 0x000fea0003800000 */
[----:B0-----:R-:W-:Y:S04]  /*1870*/  LDS R14, [R5] ;  /* 0x00000000050e7984 */ /* 0x001fe80000000800 */
[----:B-1234-:R-:W0:Y:S02]  /*1880*/  LDS R15, [R21+0x80] ;  /* 0x00008000150f7984 */ /* 0x01ee240000000800 */
        /* <DEDUP_REMOVED lines=14> */
.L_x_22:
        /* <DEDUP_REMOVED lines=10> */
.L_x_21:
[----:B------:R-:W-:Y:S05]  /*1a10*/  BSYNC.RECONVERGENT B0 ;  /* 0x0000000000007941 */ /* 0x000fea0003800200 */
.L_x_20:
[----:B------:R-:W-:Y:S06]  /*1a20*/  BAR.SYNC.DEFER_BLOCKING 0x0 ;  /* 0x0000000000007b1d */ /* 0x000fec0000010000 */
[----:B------:R-:W-:Y:S02]  /*1a30*/  BSSY.RECONVERGENT B0, `(.L_x_23) ;  /* 0x000001d000007945 */ /* 0x000fe40003800200 */
[----:B------:R-:W-:Y:S06]  /*1a40*/  BAR.SYNC.DEFER_BLOCKING 0x0 ;  /* 0x0000000000007b1d */ /* 0x000fec0000010000 */
[----:B------:R-:W-:Y:S05]  /*1a50*/  @!P0 BRA `(.L_x_24) ;  /* 0x0000000000688947 */ /* 0x000fea0003800000 */
[----:B0-----:R-:W-:Y:S04]  /*1a60*/  LDS R14, [R3] ;  /* 0x00000000030e7984 */ /* 0x001fe80000000800 */
[----:B-1234-:R-:W0:Y:S02]  /*1a70*/  LDS R15, [R21] ;  /* 0x00000000150f7984 */ /* 0x01ee240000000800 */
[----:B0-----:R-:W-:-:S13]  /*1a80*/  FSETP.GT.AND P1, PT, R14, R15, PT ;  /* 0x0000000f0e00720b */ /* 0x001fda0003f24000 */
[----:B------:R-:W-:Y:S05]  /*1a90*/  @!P1 BRA `(.L_x_25) ;  /* 0x00000000002c9947 */ /* 0x000fea0003800000 */
[----:B------:R-:W-:Y:S02]  /*1aa0*/  FADD R14, -R14, R15 ;  /* 0x0000000f0e0e7221 */ /* 0x000fe40000000100 */
[----:B------:R-:W-:Y:S02]  /*1ab0*/  LDS R15, [R7] ;  /* 0x00000000070f7984 */ /* 0x000fe40000000800 */
        /* <DEDUP_REMOVED lines=9> */
.L_x_25:
[----:B------:R-:W-:Y:S01]  /*1b50*/  FADD R14, R14, -R15 ;  /* 0x8000000f0e0e7221 */ /* 0x000fe20000000000 */
[----:B------:R-:W-:Y:S03]  /*1b60*/  LDS R18, [R4] ;  /* 0x0000000004127984 */ /* 0x000fe60000000800 */
[----:B------:R-:W-:Y:S02]  /*1b70*/  FMUL R16, R14, 1.4426950216293334961 ;  /* 0x3fb8aa3b0e107820 */ /* 0x000fe40000400000 */
[----:B------:R-:W0:Y:S03]  /*1b80*/  LDS R14, [R7] ;  /* 0x00000000070e7984 */ /* 0x000e260000000800 */
[----:B------:R-:W-:-:S13]  /*1b90*/  FSETP.GEU.AND P1, PT, R16, -126, PT ;  /* 0xc2fc00001000780b */ /* 0x000fda0003f2e000 */
[----:B------:R-:W-:-:S04]  /*1ba0*/  @!P1 FMUL R16, R16, 0.5 ;  /* 0x3f00000010109820 */ /* 0x000fc80000400000 */
[----:B------:R-:W1:Y:S02]  /*1bb0*/  MUFU.EX2 R17, R16 ;  /* 0x0000001000117308 */ /* 0x000e640000000800 */
[----:B-1----:R-:W-:-:S04]  /*1bc0*/  @!P1 FMUL R17, R17, R17 ;  /* 0x0000001111119220 */ /* 0x002fc80000400000 */
[----:B0-----:R-:W-:-:S05]  /*1bd0*/  FFMA R17, R17, R18, R14 ;  /* 0x0000001211117223 */ /* 0x001fca000000000e */
[----:B------:R0:W-:Y:S04]  /*1be0*/  STS [R4], R17 ;  /* 0x0000001104007388 */ /* 0x0001e80000000800 */
[----:B------:R0:W-:Y:S02]  /*1bf0*/  STS [R3], R15 ;  /* 0x0000000f03007388 */ /* 0x0001e40000000800 */
.L_x_24:
[----:B------:R-:W-:Y:S05]  /*1c00*/  BSYNC.RECONVERGENT B0 ;  /* 0x0000000000007941 */ /* 0x000fea0003800200 */
.L_x_23:
[----:B------:R-:W-:Y:S01]  /*1c10*/  BAR.SYNC.DEFER_BLOCKING 0x0 ;  /* 0x0000000000007b1d */ /* 0x000fe20000010000 */
[----:B01234-:R-:W-:-:S05]  /*1c20*/  MOV R15, RZ ;  /* 0x000000ff000f7202 */ /* 0x01ffca0000000f00 */
[----:B------:R-:W-:Y:S04]  /*1c30*/  BSSY.RECONVERGENT B0, `(.L_x_26) ;  /* 0x000000a000007945 */ /* 0x000fe80003800200 */
[----:B------:R-:W-:Y:S05]  /*1c40*/  @!P0 BRA `(.L_x_27) ;  /* 0x0000000000208947 */ /* 0x000fea0003800000 */
[----:B------:R-:W-:Y:S04]  /*1c50*/  LDS R14, [R22] ;  /* 0x00000000160e7984 */ /* 0x000fe80000000800 */
[----:B------:R-:W0:Y:S02]  /*1c60*/  LDS R15, [R3] ;  /* 0x00000000030f7984 */ /* 0x000e240000000800 */
[----:B0-----:R-:W-:-:S04]  /*1c70*/  FADD R14, R14, -R15 ;  /* 0x8000000f0e0e7221 */ /* 0x001fc80000000000 */
[----:B------:R-:W-:-:S05]  /*1c80*/  FMUL R14, R14, 1.4426950216293334961 ;  /* 0x3fb8aa3b0e0e7820 */ /* 0x000fca0000400000 */
[----:B------:R-:W-:-:S13]  /*1c90*/  FSETP.GEU.AND P0, PT, R14, -126, PT ;  /* 0xc2fc00000e00780b */ /* 0x000fda0003f0e000 */
[----:B------:R-:W-:-:S04]  /*1ca0*/  @!P0 FMUL R14, R14, 0.5 ;  /* 0x3f0000000e0e8820 */ /* 0x000fc80000400000 */
[----:B------:R-:W0:Y:S02]  /*1cb0*/  MUFU.EX2 R15, R14 ;  /* 0x0000000e000f7308 */ /* 0x000e240000000800 */
[----:B0-----:R-:W-:-:S07]  /*1cc0*/  @!P0 FMUL R15, R15, R15 ;  /* 0x0000000f0f0f8220 */ /* 0x001fce0000400000 */
.L_x_27:
[----:B------:R-:W-:Y:S05]  /*1cd0*/  BSYNC.RECONVERGENT B0 ;  /* 0x0000000000007941 */ /* 0x000fea0003800200 */
.L_x_26:
[----:B------:R-:W-:Y:S01]  /*1ce0*/  ISETP.GE.AND P0, PT, R8, R13, PT ;  /* 0x0000000d0800720c */ /* 0x000fe20003f06270 */
[----:B------:R0:W-:Y:S01]  /*1cf0*/  STS [R22], R15 ;  /* 0x0000000f16007388 */ /* 0x0001e20000000800 */
[----:B------:R-:W-:Y:S01]  /*1d00*/  BSSY.RECONVERGENT B0, `(.L_x_28) ;  /* 0x0000113000007945 */ /* 0x000fe20003800200 */
[----:B------:R-:W-:Y:S01]  /*1d10*/  MOV R17, 0xff7fffff ;  /* 0xff7fffff00117802 */ /* 0x000fe20000000f00 */
[----:B------:R-:W-:Y:S09]  /*1d20*/  BAR.SYNC.DEFER_BLOCKING 0x0 ;  /* 0x0000000000007b1d */ /* 0x000ff20000010000 */
[----:B0-----:R-:W-:Y:S05]  /*1d30*/  @P0 BRA `(.L_x_29) ;  /* 0x00000010003c0947 */ /* 0x001fea0003800000 */
[----:B------:R-:W-:-:S13]  /*1d40*/  ISETP.LE.AND P4, PT, R12, UR22, PT ;  /* 0x000000160c007c0c */ /* 0x000fda000bf83270 */
[----:B------:R-:W0:Y:S01]  /*1d50*/  @!P4 LDC.64 R14, c[0x0][0x390] ;  /* 0x0000e400ff0ecb82 */ /* 0x000e220000000a00 */
[----:B------:R-:W-:-:S04]  /*1d60*/  @!P4 IMAD R17, R13, UR22, R8 ;  /* 0x000000160d11cc24 */ /* 0x000fc8000f8e0208 */
[----:B0-----:R-:W-:-:S06]  /*1d70*/  @!P4 IMAD.WIDE R16, R17, 0x4, R14 ;  /* 0x000000041110c825 */ /* 0x001fcc00078e020e */
[----:B------:R-:W2:Y:S01]  /*1d80*/  @!P4 LDG.E R17, desc[UR16][R16.64] ;  /* 0x000000101011c981 */ /* 0x000ea2000c1e1900 */
[----:B------:R-:W-:-:S06]  /*1d90*/  UIADD3 UR5, UPT, UPT, UR22, 0x1, URZ ;  /* 0x0000000116057890 */ /* 0x000fcc000fffe0ff */
[----:B------:R-:W-:-:S13]  /*1da0*/  ISETP.LE.AND P6, PT, R12, UR5, PT ;  /* 0x000000050c007c0c */ /* 0x000fda000bfc3270 */
[----:B------:R-:W0:Y:S01]  /*1db0*/  @!P6 LDC.64 R14, c[0x0][0x390] ;  /* 0x0000e400ff0eeb82 */ /* 0x000e220000000a00 */
[----:B------:R-:W-:Y:S01]  /*1dc0*/  @!P6 IMAD R27, R13, UR5, R8 ;  /* 0x000000050d1bec24 */ /* 0x000fe2000f8e0208 */
[----:B------:R-:W-:-:S06]  /*1dd0*/  UIADD3 UR5, UPT, UPT, UR22, 0x2, URZ ;  /* 0x0000000216057890 */ /* 0x000fcc000fffe0ff */
[----:B------:R-:W-:Y:S01]  /*1de0*/  ISETP.LE.AND P1, PT, R12, UR5, PT ;  /* 0x000000050c007c0c */ /* 0x000fe2000bf23270 */
[----:B0-----:R-:W-:-:S12]  /*1df0*/  @!P6 IMAD.WIDE R26, R27, 0x4, R14 ;  /* 0x000000041b1ae825 */ /* 0x001fd800078e020e */
[----:B------:R-:W0:Y:S01]  /*1e00*/  @!P1 LDC.64 R14, c[0x0][0x390] ;  /* 0x0000e400ff0e9b82 */ /* 0x000e220000000a00 */
[----:B------:R-:W3:Y:S01]  /*1e10*/  @!P6 LDG.E R26, desc[UR16][R26.64] ;  /* 0x000000101a1ae981 */ /* 0x000ee2000c1e1900 */
[----:B------:R-:W-:Y:S01]  /*1e20*/  UIADD3 UR10, UPT, UPT, UR22, 0x3, URZ ;  /* 0x00000003160a7890 */ /* 0x000fe2000fffe0ff */
[----:B------:R-:W-:-:S05]  /*1e30*/  @!P1 IMAD R25, R13, UR5, R8 ;  /* 0x000000050d199c24 */ /* 0x000fca000f8e0208 */
[----:B------:R-:W-:Y:S01]  /*1e40*/  ISETP.LE.AND P0, PT, R12, UR10, PT ;  /* 0x0000000a0c007c0c */ /* 0x000fe2000bf03270 */
[----:B0-----:R-:W-:-:S12]  /*1e50*/  @!P1 IMAD.WIDE R24, R25, 0x4, R14 ;  /* 0x0000000419189825 */ /* 0x001fd800078e020e */
[----:B------:R-:W0:Y:S01]  /*1e60*/  @!P0 LDC.64 R14, c[0x0][0x390] ;  /* 0x0000e400ff0e8b82 */ /* 0x000e220000000a00 */
[----:B------:R1:W4:Y:S01]  /*1e70*/  @!P1 LDG.E R24, desc[UR16][R24.64] ;  /* 0x0000001018189981 */ /* 0x000322000c1e1900 */
[----:B------:R-:W-:Y:S01]  /*1e80*/  UIADD3 UR5, UPT, UPT, UR22, 0x4, URZ ;  /* 0x0000000416057890 */ /* 0x000fe2000fffe0ff */
[----:B------:R-:W-:-:S05]  /*1e90*/  @!P0 IMAD R19, R13, UR10, R8 ;  /* 0x0000000a0d138c24 */ /* 0x000fca000f8e0208 */
[----:B------:R-:W-:Y:S01]  /*1ea0*/  ISETP.LE.AND P5, PT, R12, UR5, PT ;  /* 0x000000050c007c0c */ /* 0x000fe2000bfa3270 */
[----:B-1----:R-:W2:Y:S01]  /*1eb0*/  @!P4 LDS R25, [R9] ;  /* 0x000000000919c984 */ /* 0x002ea20000000800 */
[----:B0-----:R-:W-:-:S11]  /*1ec0*/  @!P0 IMAD.WIDE R18, R19, 0x4, R14 ;  /* 0x0000000413128825 */ /* 0x001fd600078e020e */
[----:B------:R-:W0:Y:S01]  /*1ed0*/  @!P5 LDC.64 R28, c[0x0][0x390] ;  /* 0x0000e400ff1cdb82 */ /* 0x000e220000000a00 */
[----:B------:R-:W5:Y:S01]  /*1ee0*/  @!P0 LDG.E R18, desc[UR16][R18.64] ;  /* 0x0000001012128981 */ /* 0x000f62000c1e1900 */
[----:B------:R-:W-:Y:S01]  /*1ef0*/  UIADD3 UR10, UPT, UPT, UR22, 0x5, URZ ;  /* 0x00000005160a7890 */ /* 0x000fe2000fffe0ff */
[----:B------:R-:W-:-:S05]  /*1f00*/  @!P5 IMAD R15, R13, UR5, R8 ;  /* 0x000000050d0fdc24 */ /* 0x000fca000f8e0208 */
[----:B------:R-:W-:Y:S01]  /*1f10*/  ISETP.LE.AND P2, PT, R12, UR10, PT ;  /* 0x0000000a0c007c0c */ /* 0x000fe2000bf43270 */
[----:B0-----:R-:W-:-:S12]  /*1f20*/  @!P5 IMAD.WIDE R28, R15, 0x4, R28 ;  /* 0x000000040f1cd825 */ /* 0x001fd800078e021c */
[----:B------:R-:W0:Y:S01]  /*1f30*/  @!P2 LDC.64 R14, c[0x0][0x390] ;  /* 0x0000e400ff0eab82 */ /* 0x000e220000000a00 */
[----:B------:R-:W5:Y:S01]  /*1f40*/  @!P5 LDG.E R16, desc[UR16][R28.64] ;  /* 0x000000101c10d981 */ /* 0x000f62000c1e1900 */
[----:B------:R-:W-:Y:S01]  /*1f50*/  @!P2 IMAD R23, R13, UR10, R8 ;  /* 0x0000000a0d17ac24 */ /* 0x000fe2000f8e0208 */
[----:B------:R-:W-:-:S06]  /*1f60*/  UIADD3 UR5, UPT, UPT, UR22, 0x6, URZ ;  /* 0x0000000616057890 */ /* 0x000fcc000fffe0ff */
[----:B------:R-:W-:Y:S01]  /*1f70*/  ISETP.LE.AND P3, PT, R12, UR5, PT ;  /* 0x000000050c007c0c */ /* 0x000fe2000bf63270 */
[----:B0-----:R-:W-:-:S05]  /*1f80*/  @!P2 IMAD.WIDE R14, R23, 0x4, R14 ;  /* 0x00000004170ea825 */ /* 0x001fca00078e020e */
[----:B------:R0:W5:Y:S01]  /*1f90*/  @!P2 LDG.E R19, desc[UR16][R14.64] ;  /* 0x000000100e13a981 */ /* 0x000162000c1e1900 */
[----:B------:R-:W-:-:S06]  /*1fa0*/  HFMA2 R23, -RZ, RZ, 0, 0 ;  /* 0x00000000ff177431 */ /* 0x000fcc00000001ff */
[----:B0-----:R-:W0:Y:S01]  /*1fb0*/  @!P3 LDC.64 R14, c[0x0][0x390] ;  /* 0x0000e400ff0ebb82 */ /* 0x001e220000000a00 */
[----:B--2---:R-:W-:Y:S01]  /*1fc0*/  @!P4 FFMA R23, R25, R17, RZ ;  /* 0x000000111917c223 */ /* 0x004fe200000000ff */
[----:B------:R-:W-:-:S04]  /*1fd0*/  @!P3 IMAD R17, R13, UR5, R8 ;  /* 0x000000050d11bc24 */ /* 0x000fc8000f8e0208 */
[----:B0-----:R-:W-:Y:S02]  /*1fe0*/  @!P3 IMAD.WIDE R28, R17, 0x4, R14 ;  /* 0x00000004111cb825 */ /* 0x001fe400078e020e */
[----:B------:R-:W3:Y:S04]  /*1ff0*/  @!P6 LDS R17, [R9+0x80] ;  /* 0x000080000911e984 */ /* 0x000ee80000000800 */
[----:B------:R-:W2:Y:S01]  /*2000*/  @!P3 LDG.E R28, desc[UR16][R28.64] ;  /* 0x000000101c1cb981 */ /* 0x000ea2000c1e1900 */
[----:B------:R-:W-:Y:S02]  /*2010*/  UIADD3 UR5, UPT, UPT, UR22, 0x7, URZ ;  /* 0x0000000716057890 */ /* 0x000fe4000fffe0ff */
[----:B------:R-:W-:-:S04]  /*2020*/  UIADD3 UR10, UPT, UPT, UR22, 0x8, URZ ;  /* 0x00000008160a7890 */ /* 0x000fc8000fffe0ff */
[----:B------:R-:W-:-:S13]  /*2030*/  ISETP.LE.AND P4, PT, R12, UR5, PT ;  /* 0x000000050c007c0c */ /* 0x000fda000bf83270 */
[----:B------:R-:W0:Y:S01]  /*2040*/  @!P4 LDC.64 R14, c[0x0][0x390] ;  /* 0x0000e400ff0ecb82 */ /* 0x000e220000000a00 */
[----:B------:R-:W-:Y:S02]  /*2050*/  @!P4 IMAD R27, R13, UR5, R8 ;  /* 0x000000050d1bcc24 */ /* 0x000fe4000f8e0208 */
[----:B---3--:R-:W-:Y:S02]  /*2060*/  @!P6 FFMA R23, R17, R26, R23 ;  /* 0x0000001a1117e223 */ /* 0x008fe40000000017 */
[----:B------:R-:W4:Y:S04]  /*2070*/  @!P1 LDS R26, [R9+0x100] ;  /* 0x00010000091a9984 */ /* 0x000f280000000800 */
[----:B------:R-:W5:Y:S01]  /*2080*/  @!P0 LDS R17, [R9+0x180] ;  /* 0x0001800009118984 */ /* 0x000f620000000800 */
[----:B------:R-:W-:Y:S01]  /*2090*/  UIADD3 UR5, UPT, UPT, UR22, 0x9, URZ ;  /* 0x0000000916057890 */ /* 0x000fe2000fffe0ff */
[----:B----4-:R-:W-:Y:S01]  /*20a0*/  @!P1 FFMA R23, R26, R24, R23 ;  /* 0x000000181a179223 */ /* 0x010fe20000000017 */
[C---:B------:R-:W-:Y:S01]  /*20b0*/  ISETP.LE.AND P1, PT, R12.reuse, UR10, PT ;  /* 0x0000000a0c007c0c */ /* 0x040fe2000bf23270 */
[----:B0-----:R-:W-:Y:S01]  /*20c0*/  @!P4 IMAD.WIDE R26, R27, 0x4, R14 ;  /* 0x000000041b1ac825 */ /* 0x001fe200078e020e */
[----:B------:R-:W0:Y:S05]  /*20d0*/  @!P5 LDS R24, [R9+0x200] ;  /* 0x000200000918d984 */ /* 0x000e2a0000000800 */
[----:B------:R1:W3:Y:S01]  /*20e0*/  @!P4 LDG.E R26, desc[UR16][R26.64] ;  /* 0x000000101a1ac981 */ /* 0x0002e2000c1e1900 */
[----:B-----5:R-:W-:Y:S01]  /*20f0*/  @!P0 FFMA R23, R17, R18, R23 ;  /* 0x0000001211178223 */ /* 0x020fe20000000017 */
[----:B------:R-:W-:-:S04]  /*2100*/  ISETP.LE.AND P0, PT, R12, UR5, PT ;  /* 0x000000050c007c0c */ /* 0x000fc8000bf03270 */
[----:B------:R-:W4:Y:S01]  /*2110*/  @!P1 LDC.64 R14, c[0x0][0x390] ;  /* 0x0000e400ff0e9b82 */ /* 0x000f220000000a00 */
[----:B------:R-:W-:Y:S01]  /*2120*/  @!P1 IMAD R17, R13, UR10, R8 ;  /* 0x0000000a0d119c24 */ /* 0x000fe2000f8e0208 */
[----:B-1----:R-:W1:Y:S01]  /*2130*/  @!P2 LDS R27, [R9+0x280] ;  /* 0x00028000091ba984 */ /* 0x002e620000000800 */
[----:B------:R-:W-:Y:S02]  /*2140*/  UIADD3 UR10, UPT, UPT, UR22, 0xa, URZ ;  /* 0x0000000a160a7890 */ /* 0x000fe4000fffe0ff */
[----:B----4-:R-:W-:-:S05]  /*2150*/  @!P1 IMAD.WIDE R14, R17, 0x4, R14 ;  /* 0x00000004110e9825 */ /* 0x010fca00078e020e */
[----:B------:R4:W5:Y:S01]  /*2160*/  @!P1 LDG.E R18, desc[UR16][R14.64] ;  /* 0x000000100e129981 */ /* 0x000962000c1e1900 */
[----:B0-----:R-:W-:Y:S01]  /*2170*/  @!P5 FFMA R23, R24, R16, R23 ;  /* 0x000000101817d223 */ /* 0x001fe20000000017 */
[C---:B------:R-:W-:Y:S01]  /*2180*/  ISETP.LE.AND P5, PT, R12.reuse, UR10, PT ;  /* 0x0000000a0c007c0c */ /* 0x040fe2000bfa3270 */
[----:B------:R-:W-:Y:S01]  /*2190*/  @!P0 IMAD R25, R13, UR5, R8 ;  /* 0x000000050d198c24 */ /* 0x000fe2000f8e0208 */
[----:B------:R-:W-:Y:S01]  /*21a0*/  UIADD3 UR5, UPT, UPT, UR22, 0xb, URZ ;  /* 0x0000000b16057890 */ /* 0x000fe2000fffe0ff */
[----:B----4-:R-:W0:Y:S05]  /*21b0*/  @!P0 LDC.64 R14, c[0x0][0x390] ;  /* 0x0000e400ff0e8b82 */ /* 0x010e2a0000000a00 */
[----:B------:R-:W-:-:S05]  /*21c0*/  ISETP.LE.AND P6, PT, R12, UR5, PT ;  /* 0x000000050c007c0c */ /* 0x000fca000bfc3270 */
[----:B------:R-:W4:Y:S01]  /*21d0*/  @!P5 LDC.64 R16, c[0x0][0x390] ;  /* 0x0000e400ff10db82 */ /* 0x000f220000000a00 */
[----:B0-----:R-:W-:-:S07]  /*21e0*/  @!P0 IMAD.WIDE R24, R25, 0x4, R14 ;  /* 0x0000000419188825 */ /* 0x001fce00078e020e */
[----:B------:R-:W0:Y:S01]  /*21f0*/  @!P6 LDC.64 R14, c[0x0][0x390] ;  /* 0x0000e400ff0eeb82 */ /* 0x000e220000000a00 */
[----:B------:R-:W5:Y:S01]  /*2200*/  @!P0 LDG.E R24, desc[UR16][R24.64] ;  /* 0x0000001018188981 */ /* 0x000f62000c1e1900 */
[----:B-1----:R-:W-:Y:S01]  /*2210*/  @!P2 FFMA R23, R27, R19, R23 ;  /* 0x000000131b17a223 */ /* 0x002fe20000000017 */
[----:B------:R-:W-:Y:S01]  /*2220*/  @!P5 IMAD R19, R13, UR10, R8 ;  /* 0x0000000a0d13dc24 */ /* 0x000fe2000f8e0208 */
[----:B------:R-:W-:-:S03]  /*2230*/  UIADD3 UR10, UPT, UPT, UR22, 0xc, URZ ;  /* 0x0000000c160a7890 */ /* 0x000fc6000fffe0ff */
[----:B----4-:R-:W-:Y:S02]  /*2240*/  @!P5 IMAD.WIDE R16, R19, 0x4, R16 ;  /* 0x000000041310d825 */ /* 0x010fe400078e0210 */
[----:B------:R-:W2:Y:S01]  /*2250*/  @!P3 LDS R19, [R9+0x300] ;  /* 0x000300000913b984 */ /* 0x000ea20000000800 */
[----:B------:R-:W-:Y:S01]  /*2260*/  ISETP.LE.AND P2, PT, R12, UR10, PT ;  /* 0x0000000a0c007c0c */ /* 0x000fe2000bf43270 */
[----:B------:R-:W-:Y:S02]  /*2270*/  @!P6 IMAD R27, R13, UR5, R8 ;  /* 0x000000050d1bec24 */ /* 0x000fe4000f8e0208 */
[----:B------:R-:W4:Y:S02]  /*2280*/  @!P5 LDG.E R16, desc[UR16][R16.64] ;  /* 0x000000101010d981 */ /* 0x000f24000c1e1900 */
[----:B0-----:R-:W-:-:S08]  /*2290*/  @!P6 IMAD.WIDE R14, R27, 0x4, R14 ;  /* 0x000000041b0ee825 */ /* 0x001fd000078e020e */
[----:B------:R-:W-:Y:S01]  /*22a0*/  @!P2 IMAD R29, R13, UR10, R8 ;  /* 0x0000000a0d1dac24 */ /* 0x000fe2000f8e0208 */
[----:B------:R0:W4:Y:S01]  /*22b0*/  @!P6 LDG.E R25, desc[UR16][R14.64] ;  /* 0x000000100e19e981 */ /* 0x000122000c1e1900 */
[----:B--2---:R-:W-:Y:S01]  /*22c0*/  @!P3 FFMA R23, R19, R28, R23 ;  /* 0x0000001c1317b223 */ /* 0x004fe20000000017 */
[----:B0-----:R-:W0:Y:S02]  /*22d0*/  @!P2 LDC.64 R14, c[0x0][0x390] ;  /* 0x0000e400ff0eab82 */ /* 0x001e240000000a00 */
[----:B------:R-:W3:Y:S01]  /*22e0*/  @!P4 LDS R19, [R9+0x380] ;  /* 0x000380000913c984 */ /* 0x000ee20000000800 */
[----:B------:R-:W-:-:S03]  /*22f0*/  UIADD3 UR5, UPT, UPT, UR22, 0xd, URZ ;  /* 0x0000000d16057890 */ /* 0x000fc6000fffe0ff */
[----:B------:R-:W-:Y:S01]  /*2300*/  @!P5 LDS R17, [R9+0x500] ;  /* 0x000500000911d984 */ /* 0x000fe20000000800 */
[----:B0-----:R-:W-:-:S06]  /*2310*/  @!P2 IMAD.WIDE R28, R29, 0x4, R14 ;  /* 0x000000041d1ca825 */ /* 0x001fcc00078e020e */
[----:B------:R-:W2:Y:S01]  /*2320*/  @!P2 LDG.E R28, desc[UR16][R28.64] ;  /* 0x000000101c1ca981 */ /* 0x000ea2000c1e1900 */
[----:B------:R-:W-:Y:S01]  /*2330*/  UIADD3 UR10, UPT, UPT, UR22, 0xe, URZ ;  /* 0x0000000e160a7890 */ /* 0x000fe2000fffe0ff */
[----:B---3--:R-:W-:Y:S01]  /*2340*/  @!P4 FFMA R23, R19, R26, R23 ;  /* 0x0000001a1317c223 */ /* 0x008fe20000000017 */
[----:B------:R-:W-:Y:S01]  /*2350*/  ISETP.LE.AND P4, PT, R12, UR5, PT ;  /* 0x000000050c007c0c */ /* 0x000fe2000bf83270 */
[----:B------:R-:W5:Y:S04]  /*2360*/  @!P1 LDS R26, [R9+0x400] ;  /* 0x00040000091a9984 */ /* 0x000f680000000800 */
[----:B------:R-:W0:Y:S08]  /*2370*/  @!P0 LDS R19, [R9+0x480] ;  /* 0x0004800009138984 */ /* 0x000e300000000800 */
[----:B------:R-:W1:Y:S01]  /*2380*/  @!P4 LDC.64 R14, c[0x0][0x390] ;  /* 0x0000e400ff0ecb82 */ /* 0x000e620000000a00 */
[----:B------:R-:W-:Y:S01]  /*2390*/  @!P4 IMAD R27, R13, UR5, R8 ;  /* 0x000000050d1bcc24 */ /* 0x000fe2000f8e0208 */
[----:B------:R-:W-:Y:S01]  /*23a0*/  UIADD3 UR5, UPT, UPT, UR22, 0xf, URZ ;  /* 0x0000000f16057890 */ /* 0x000fe2000fffe0ff */
[----:B-----5:R-:W-:Y:S01]  /*23b0*/  @!P1 FFMA R23, R26, R18, R23 ;  /* 0x000000121a179223 */ /* 0x020fe20000000017 */
[----:B------:R-:W-:Y:S01]  /*23c0*/  ISETP.LE.AND P1, PT, R12, UR10, PT ;  /* 0x0000000a0c007c0c */ /* 0x000fe2000bf23270 */
[----:B-1----:R-:W-:-:S06]  /*23d0*/  @!P4 IMAD.WIDE R26, R27, 0x4, R14 ;  /* 0x000000041b1ac825 */ /* 0x002fcc00078e020e */
[----:B------:R1:W3:Y:S06]  /*23e0*/  @!P4 LDG.E R26, desc[UR16][R26.64] ;  /* 0x000000101a1ac981 */ /* 0x0002ec000c1e1900 */
[----:B------:R-:W5:Y:S01]  /*23f0*/  @!P1 LDC.64 R14, c[0x0][0x390] ;  /* 0x0000e400ff0e9b82 */ /* 0x000f620000000a00 */
[----:B-1----:R-:W-:Y:S01]  /*2400*/  @!P2 LDS R27, [R9+0x600] ;  /* 0x00060000091ba984 */ /* 0x002fe20000000800 */
[----:B0-----:R-:W-:Y:S01]  /*2410*/  @!P0 FFMA R23, R19, R24, R23 ;  /* 0x0000001813178223 */ /* 0x001fe20000000017 */
[----:B------:R-:W-:Y:S02]  /*2420*/  ISETP.LE.AND P0, PT, R12, UR5, PT ;  /* 0x000000050c007c0c */ /* 0x000fe4000bf03270 */
[----:B------:R-:W0:Y:S01]  /*2430*/  @!P6 LDS R24, [R9+0x580] ;  /* 0x000580000918e984 */ /* 0x000e220000000800 */
[----:B------:R-:W-:Y:S01]  /*2440*/  @!P1 IMAD R19, R13, UR10, R8 ;  /* 0x0000000a0d139c24 */ /* 0x000fe2000f8e0208 */
[----:B------:R-:W-:-:S03]  /*2450*/  UIADD3 UR10, UPT, UPT, UR22, 0x10, URZ ;  /* 0x00000010160a7890 */ /* 0x000fc6000fffe0ff */
[----:B-----5:R-:W-:-:S03]  /*2460*/  @!P1 IMAD.WIDE R18, R19, 0x4, R14 ;  /* 0x0000000413129825 */ /* 0x020fc600078e020e */
[----:B------:R-:W-:-:S03]  /*2470*/  ISETP.LE.AND P3, PT, R12, UR10, PT ;  /* 0x0000000a0c007c0c */ /* 0x000fc6000bf63270 */
[----:B------:R1:W5:Y:S01]  /*2480*/  @!P1 LDG.E R18, desc[UR16][R18.64] ;  /* 0x0000001012129981 */ /* 0x000362000c1e1900 */
[----:B------:R-:W1:Y:S01]  /*2490*/  @!P0 LDC.64 R14, c[0x0][0x390] ;  /* 0x0000e400ff0e8b82 */ /* 0x000e620000000a00 */
[----:B----4-:R-:W-:-:S08]  /*24a0*/  @!P5 FFMA R23, R17, R16, R23 ;  /* 0x000000101117d223 */ /* 0x010fd00000000017 */
[----:B------:R-:W4:Y:S01]  /*24b0*/  @!P3 LDC.64 R16, c[0x0][0x390] ;  /* 0x0000e400ff10bb82 */ /* 0x000f220000000a00 */
[----:B------:R-:W-:Y:S01]  /*24c0*/  UIADD3 UR11, UPT, UPT, UR22, 0x12, URZ ;  /* 0x00000012160b7890 */ /* 0x000fe2000fffe0ff */
[----:B0-----:R-:W-:Y:S01]  /*24d0*/  @!P6 FFMA R23, R24, R25, R23 ;  /* 0x000000191817e223 */ /* 0x001fe20000000017 */
[----:B------:R-:W-:Y:S01]  /*24e0*/  @!P0 IMAD R25, R13, UR5, R8 ;  /* 0x000000050d198c24 */ /* 0x000fe2000f8e0208 */
[----:B------:R-:W-:-:S03]  /*24f0*/  UIADD3 UR5, UPT, UPT, UR22, 0x11, URZ ;  /* 0x0000001116057890 */ /* 0x000fc6000fffe0ff */
[----:B-1----:R-:W-:-:S03]  /*2500*/  @!P0 IMAD.WIDE R24, R25, 0x4, R14 ;  /* 0x0000000419188825 */ /* 0x002fc600078e020e */
[----:B------:R-:W-:-:S03]  /*2510*/  ISETP.LE.AND P5, PT, R12, UR5, PT ;  /* 0x000000050c007c0c */ /* 0x000fc6000bfa3270 */
[----:B------:R0:W5:Y:S01]  /*2520*/  @!P0 LDG.E R24, desc[UR16][R24.64] ;  /* 0x0000001018188981 */ /* 0x000162000c1e1900 */
[----:B------:R-:W-:Y:S01]  /*2530*/  @!P3 IMAD R15, R13, UR10, R8 ;  /* 0x0000000a0d0fbc24 */ /* 0x000fe2000f8e0208 */
[----:B------:R-:W-:-:S03]  /*2540*/  ISETP.LE.AND P6, PT, R12, UR11, PT ;  /* 0x0000000b0c007c0c */ /* 0x000fc6000bfc3270 */
[----:B----4-:R-:W-:-:S05]  /*2550*/  @!P3 IMAD.WIDE R16, R15, 0x4, R16 ;  /* 0x000000040f10b825 */ /* 0x010fca00078e0210 */
[----:B------:R-:W1:Y:S01]  /*2560*/  @!P5 LDC.64 R14, c[0x0][0x390] ;  /* 0x0000e400ff0edb82 */ /* 0x000e620000000a00 */
[----:B------:R4:W5:Y:S01]  /*2570*/  @!P3 LDG.E R16, desc[UR16][R16.64] ;  /* 0x000000101010b981 */ /* 0x000962000c1e1900 */
[----:B------:R-:W-:-:S03]  /*2580*/  @!P5 IMAD R19, R13, UR5, R8 ;  /* 0x000000050d13dc24 */ /* 0x000fc6000f8e0208 */
[----:B0-----:R-:W-:Y:S01]  /*2590*/  @!P6 IMAD R25, R13, UR11, R8 ;  /* 0x0000000b0d19ec24 */ /* 0x001fe2000f8e0208 */
[----:B----4-:R-:W-:Y:S01]  /*25a0*/  @!P1 LDS R17, [R9+0x700] ;  /* 0x0007000009119984 */ /* 0x010fe20000000800 */
[----:B-1----:R-:W-:-:S05]  /*25b0*/  @!P5 IMAD.WIDE R14, R19, 0x4, R14 ;  /* 0x00000004130ed825 */ /* 0x002fca00078e020e */
[----:B------:R0:W4:Y:S01]  /*25c0*/  @!P5 LDG.E R19, desc[UR16][R14.64] ;  /* 0x000000100e13d981 */ /* 0x000122000c1e1900 */
[----:B--2---:R-:W-:Y:S02]  /*25d0*/  @!P2 FFMA R23, R27, R28, R23 ;  /* 0x0000001c1b17a223 */ /* 0x004fe40000000017 */
[----:B------:R-:W1:Y:S02]  /*25e0*/  @!P6 LDC.64 R28, c[0x0][0x390] ;  /* 0x0000e400ff1ceb82 */ /* 0x000e640000000a00 */
[----:B-1----:R-:W-:Y:S02]  /*25f0*/  @!P6 IMAD.WIDE R28, R25, 0x4, R28 ;  /* 0x00000004191ce825 */ /* 0x002fe400078e021c */
[----:B------:R-:W3:Y:S04]  /*2600*/  @!P4 LDS R25, [R9+0x680] ;  /* 0x000680000919c984 */ /* 0x000ee80000000800 */
[----:B------:R-:W2:Y:S01]  /*2610*/  @!P6 LDG.E R28, desc[UR16][R28.64] ;  /* 0x000000101c1ce981 */ /* 0x000ea2000c1e1900 */
[----:B------:R-:W-:-:S06]  /*2620*/  UIADD3 UR5, UPT, UPT, UR22, 0x13, URZ ;  /* 0x0000001316057890 */ /* 0x000fcc000fffe0ff */
[----:B------:R-:W-:-:S13]  /*2630*/  ISETP.LE.AND P2, PT, R12, UR5, PT ;  /* 0x000000050c007c0c */ /* 0x000fda000bf43270 */
[----:B0-----:R-:W0:Y:S01]  /*2640*/  @!P2 LDC.64 R14, c[0x0][0x390] ;  /* 0x0000e400ff0eab82 */ /* 0x001e220000000a00 */
[----:B------:R-:W-:Y:S01]  /*2650*/  UIADD3 UR10, UPT, UPT, UR22, 0x14, URZ ;  /* 0x00000014160a7890 */ /* 0x000fe2000fffe0ff */
[----:B---3--:R-:W-:Y:S02]  /*2660*/  @!P4 FFMA R23, R25, R26, R23 ;  /* 0x0000001a1917c223 */ /* 0x008fe40000000017 */
[----:B------:R-:W1:Y:S01]  /*2670*/  @!P0 LDS R26, [R9+0x780] ;  /* 0x00078000091a8984 */ /* 0x000e620000000800 */
[----:B------:R-:W-:-:S04]  /*2680*/  @!P2 IMAD R25, R13, UR5, R8 ;  /* 0x000000050d19ac24 */ /* 0x000fc8000f8e0208 */
[----:B0-----:R-:W-:-:S04]  /*2690*/  @!P2 IMAD.WIDE R14, R25, 0x4, R14 ;  /* 0x00000004190ea825 */ /* 0x001fc800078e020e */
[----:B-----5:R-:W-:Y:S02]  /*26a0*/  @!P1 FFMA R23, R17, R18, R23 ;  /* 0x0000001211179223 */ /* 0x020fe40000000017 */
[----:B------:R-:W0:Y:S01]  /*26b0*/  @!P3 LDS R17, [R9+0x800] ;  /* 0x000800000911b984 */ /* 0x000e220000000800 */
[----:B------:R-:W-:-:S03]  /*26c0*/  ISETP.LE.AND P1, PT, R12, UR10, PT ;  /* 0x0000000a0c007c0c */ /* 0x000fc6000bf23270 */
[----:B------:R3:W5:Y:S01]  /*26d0*/  @!P2 LDG.E R18, desc[UR16][R14.64] ;  /* 0x000000100e12a981 */ /* 0x000762000c1e1900 */
[----:B------:R-:W-:-:S09]  /*26e0*/  UIADD3 UR5, UPT, UPT, UR22, 0x15, URZ ;  /* 0x0000001516057890 */ /* 0x000fd2000fffe0ff */
[----:B---3--:R-:W3:Y:S01]  /*26f0*/  @!P1 LDC.64 R14, c[0x0][0x390] ;  /* 0x0000e400ff0e9b82 */ /* 0x008ee20000000a00 */
[----:B------:R-:W-:Y:S01]  /*2700*/  UIADD3 UR11, UPT, UPT, UR22, 0x16, URZ ;  /* 0x00000016160b7890 */ /* 0x000fe2000fffe0ff */
[----:B-1----:R-:W-:Y:S02]  /*2710*/  @!P0 FFMA R23, R26, R24, R23 ;  /* 0x000000181a178223 */ /* 0x002fe40000000017 */
[----:B------:R-:W4:Y:S04]  /*2720*/  @!P5 LDS R24, [R9+0x880] ;  /* 0x000880000918d984 */ /* 0x000f280000000800 */
[----:B------:R-:W2:Y:S01]  /*2730*/  @!P6 LDS R26, [R9+0x900] ;  /* 0x00090000091ae984 */ /* 0x000ea20000000800 */
[----:B0-----:R-:W-:Y:S01]  /*2740*/  @!P3 FFMA R23, R17, R16, R23 ;  /* 0x000000101117b223 */ /* 0x001fe20000000017 */
[C---:B------:R-:W-:Y:S01]  /*2750*/  ISETP.LE.AND P3, PT, R12.reuse, UR5, PT ;  /* 0x000000050c007c0c */ /* 0x040fe2000bf63270 */
[----:B------:R-:W-:Y:S01]  /*2760*/  @!P1 IMAD R17, R13, UR10, R8 ;  /* 0x0000000a0d119c24 */ /* 0x000fe2000f8e0208 */
[----:B------:R-:W-:-:S03]  /*2770*/  ISETP.LE.AND P0, PT, R12, UR11, PT ;  /* 0x0000000b0c007c0c */ /* 0x000fc6000bf03270 */
[----:B---3--:R-:W-:Y:S01]  /*2780*/  @!P1 IMAD.WIDE R16, R17, 0x4, R14 ;  /* 0x0000000411109825 */ /* 0x008fe200078e020e */
[----:B------:R-:W-:-:S05]  /*2790*/  UIADD3 UR10, UPT, UPT, UR22, 0x17, URZ ;  /* 0x00000017160a7890 */ /* 0x000fca000fffe0ff */
[----:B------:R0:W3:Y:S02]  /*27a0*/  @!P1 LDG.E R16, desc[UR16][R16.64] ;  /* 0x0000001010109981 */ /* 0x0000e4000c1e1900 */
[----:B------:R-:W1:Y:S01]  /*27b0*/  @!P3 LDC.64 R14, c[0x0][0x390] ;  /* 0x0000e400ff0ebb82 */ /* 0x000e620000000a00 */
[----:B------:R-:W-:Y:S01]  /*27c0*/  ISETP.LE.AND P4, PT, R12, UR10, PT ;  /* 0x0000000a0c007c0c */ /* 0x000fe2000bf83270 */
[----:B------:R-:W-:Y:S01]  /*27d0*/  UIADD3 UR12, UPT, UPT, UR22, 0x18, URZ ;  /* 0x00000018160c7890 */ /* 0x000fe2000fffe0ff */
[----:B------:R-:W-:Y:S02]  /*27e0*/  @!P3 IMAD R29, R13, UR5, R8 ;  /* 0x000000050d1dbc24 */ /* 0x000fe4000f8e0208 */
[----:B----4-:R-:W-:-:S03]  /*27f0*/  @!P5 FFMA R23, R24, R19, R23 ;  /* 0x000000131817d223 */ /* 0x010fc60000000017 */
[----:B------:R-:W4:Y:S01]  /*2800*/  @!P0 LDC.64 R24, c[0x0][0x390] ;  /* 0x0000e400ff188b82 */ /* 0x000f220000000a00 */
[----:B------:R-:W-:Y:S01]  /*2810*/  ISETP.LE.AND P5, PT, R12, UR12, PT ;  /* 0x0000000c0c007c0c */ /* 0x000fe2000bfa3270 */
[----:B------:R-:W-:-:S04]  /*2820*/  @!P0 IMAD R27, R13, UR11, R8 ;  /* 0x0000000b0d1b8c24 */ /* 0x000fc8000f8e0208 */
[----:B------:R-:W-:Y:S01]  /*2830*/  @!P4 LDS R19, [R9+0xb80] ;  /* 0x000b80000913c984 */ /* 0x000fe20000000800 */
[----:B0-----:R-:W-:Y:S02]  /*2840*/  @!P4 IMAD R17, R13, UR10, R8 ;  /* 0x0000000a0d11cc24 */ /* 0x001fe4000f8e0208 */
[----:B--2---:R-:W-:Y:S01]  /*2850*/  @!P6 FFMA R23, R26, R28, R23 ;  /* 0x0000001c1a17e223 */ /* 0x004fe20000000017 */
[----:B-1----:R-:W-:Y:S02]  /*2860*/  @!P3 IMAD.WIDE R28, R29, 0x4, R14 ;  /* 0x000000041d1cb825 */ /* 0x002fe400078e020e */
[----:B------:R-:W0:Y:S02]  /*2870*/  @!P4 LDC.64 R14, c[0x0][0x390] ;  /* 0x0000e400ff0ecb82 */ /* 0x000e240000000a00 */
[----:B----4-:R-:W-:Y:S02]  /*2880*/  @!P0 IMAD.WIDE R26, R27, 0x4, R24 ;  /* 0x000000041b1a8825 */ /* 0x010fe400078e0218 */
[----:B------:R-:W2:Y:S04]  /*2890*/  @!P3 LDG.E R28, desc[UR16][R28.64] ;  /* 0x000000101c1cb981 */ /* 0x000ea8000c1e1900 */
[----:B------:R-:W1:Y:S01]  /*28a0*/  @!P5 LDC.64 R24, c[0x0][0x390] ;  /* 0x0000e400ff18db82 */ /* 0x000e620000000a00 */
[----:B------:R-:W4:Y:S01]  /*28b0*/  @!P0 LDG.E R26, desc[UR16][R26.64] ;  /* 0x000000101a1a8981 */ /* 0x000f22000c1e1900 */
[----:B0-----:R-:W-:-:S04]  /*28c0*/  @!P4 IMAD.WIDE R14, R17, 0x4, R14 ;  /* 0x00000004110ec825 */ /* 0x001fc800078e020e */
[----:B------:R-:W-:Y:S02]  /*28d0*/  @!P5 IMAD R17, R13, UR12, R8 ;  /* 0x0000000c0d11dc24 */ /* 0x000fe4000f8e0208 */
[----:B------:R0:W4:Y:S02]  /*28e0*/  @!P4 LDG.E R14, desc[UR16][R14.64] ;  /* 0x000000100e0ec981 */ /* 0x000124000c1e1900 */
[----:B-1----:R-:W-:Y:S02]  /*28f0*/  @!P5 IMAD.WIDE R24, R17, 0x4, R24 ;  /* 0x000000041118d825 */ /* 0x002fe400078e0218 */
[----:B------:R-:W5:Y:S04]  /*2900*/  @!P2 LDS R17, [R9+0x980] ;  /* 0x000980000911a984 */ /* 0x000f680000000800 */
[----:B------:R-:W4:Y:S01]  /*2910*/  @!P5 LDG.E R24, desc[UR16][R24.64] ;  /* 0x000000101818d981 */ /* 0x000f22000c1e1900 */
[----:B------:R-:W-:-:S03]  /*2920*/  UIADD3 UR5, UPT, UPT, UR22, 0x19, URZ ;  /* 0x0000001916057890 */ /* 0x000fc6000fffe0ff */
[----:B0-----:R-:W-:Y:S01]  /*2930*/  @!P5 LDS R15, [R9+0xc00] ;  /* 0x000c0000090fd984 */ /* 0x001fe20000000800 */
[----:B------:R-:W-:Y:S01]  /*2940*/  UIADD3 UR10, UPT, UPT, UR22, 0x1a, URZ ;  /* 0x0000001a160a7890 */ /* 0x000fe2000fffe0ff */
[----:B-----5:R-:W-:Y:S02]  /*2950*/  @!P2 FFMA R23, R17, R18, R23 ;  /* 0x000000121117a223 */ /* 0x020fe40000000017 */
[----:B------:R-:W3:Y:S04]  /*2960*/  @!P1 LDS R18, [R9+0xa00] ;  /* 0x000a000009129984 */ /* 0x000ee80000000800 */
[----:B------:R-:W2:Y:S01]  /*2970*/  @!P3 LDS R17, [R9+0xa80] ;  /* 0x000a80000911b984 */ /* 0x000ea20000000800 */
[----:B------:R-:W-:Y:S01]  /*2980*/  ISETP.LE.AND P2, PT, R12, UR10, PT ;  /* 0x0000000a0c007c0c */ /* 0x000fe2000bf43270 */
[----:B------:R-:W-:-:S02]  /*2990*/  UIADD3 UR11, UPT, UPT, UR22, 0x1b, URZ ;  /* 0x0000001b160b7890 */ /* 0x000fc4000fffe0ff */
[----:B------:R-:W-:Y:S01]  /*29a0*/  UIADD3 UR12, UPT, UPT, UR22, 0x1c, URZ ;  /* 0x0000001c160c7890 */ /* 0x000fe2000fffe0ff */
[----:B---3--:R-:W-:Y:S02]  /*29b0*/  @!P1 FFMA R23, R18, R16, R23 ;  /* 0x0000001012179223 */ /* 0x008fe40000000017 */
[----:B------:R-:W4:Y:S01]  /*29c0*/  @!P0 LDS R18, [R9+0xb00] ;  /* 0x000b000009128984 */ /* 0x000f220000000800 */
[----:B------:R-:W-:Y:S01]  /*29d0*/  ISETP.LE.AND P1, PT, R12, UR5, PT ;  /* 0x000000050c007c0c */ /* 0x000fe2000bf23270 */
[----:B------:R-:W-:Y:S02]  /*29e0*/  UIADD3 UR13, UPT, UPT, UR22, 0x1e, URZ ;  /* 0x0000001e160d7890 */ /* 0x000fe4000fffe0ff */
[----:B------:R-:W-:Y:S01]  /*29f0*/  UIADD3 UR14, UPT, UPT, UR22, 0x1f, URZ ;  /* 0x0000001f160e7890 */ /* 0x000fe2000fffe0ff */
[----:B--2---:R-:W-:-:S09]  /*2a00*/  @!P3 FFMA R23, R17, R28, R23 ;  /* 0x0000001c1117b223 */ /* 0x004fd20000000017 */
[----:B------:R-:W0:Y:S01]  /*2a10*/  @!P1 LDC.64 R16, c[0x0][0x390] ;  /* 0x0000e400ff109b82 */ /* 0x000e220000000a00 */
[----:B------:R-:W-:Y:S01]  /*2a20*/  ISETP.LE.AND P3, PT, R12, UR11, PT ;  /* 0x0000000b0c007c0c */ /* 0x000fe2000bf63270 */
[----:B----4-:R-:W-:-:S06]  /*2a30*/  @!P0 FFMA R23, R18, R26, R23 ;  /* 0x0000001a12178223 */ /* 0x010fcc0000000017 */
[----:B------:R-:W1:Y:S01]  /*2a40*/  @!P2 LDC.64 R26, c[0x0][0x390] ;  /* 0x0000e400ff1aab82 */ /* 0x000e620000000a00 */
[----:B------:R-:W-:-:S13]  /*2a50*/  ISETP.LE.AND P0, PT, R12, UR12, PT ;  /* 0x0000000c0c007c0c */ /* 0x000fda000bf03270 */
[----:B------:R-:W2:Y:S01]  /*2a60*/  @!P0 LDC.64 R28, c[0x0][0x390] ;  /* 0x0000e400ff1c8b82 */ /* 0x000ea20000000a00 */
[----:B------:R-:W-:Y:S01]  /*2a70*/  @!P4 FFMA R23, R19, R14, R23 ;  /* 0x0000000e1317c223 */ /* 0x000fe20000000017 */
[----:B------:R-:W-:-:S04]  /*2a80*/  @!P1 IMAD R19, R13, UR5, R8 ;  /* 0x000000050d139c24 */ /* 0x000fc8000f8e0208 */
[----:B0-----:R-:W-:Y:S02]  /*2a90*/  @!P1 IMAD.WIDE R16, R19, 0x4, R16 ;  /* 0x0000000413109825 */ /* 0x001fe400078e0210 */
[----:B------:R-:W0:Y:S02]  /*2aa0*/  @!P3 LDC.64 R18, c[0x0][0x390] ;  /* 0x0000e400ff12bb82 */ /* 0x000e240000000a00 */
[----:B------:R-:W-:Y:S01]  /*2ab0*/  @!P5 FFMA R23, R15, R24, R23 ;  /* 0x000000180f17d223 */ /* 0x000fe20000000017 */
[----:B------:R-:W-:Y:S01]  /*2ac0*/  @!P2 IMAD R15, R13, UR10, R8 ;  /* 0x0000000a0d0fac24 */ /* 0x000fe2000f8e0208 */
[----:B------:R-:W-:Y:S01]  /*2ad0*/  UIADD3 UR5, UPT, UPT, UR22, 0x1d, URZ ;  /* 0x0000001d16057890 */ /* 0x000fe2000fffe0ff */
[----:B------:R3:W4:Y:S02]  /*2ae0*/  @!P1 LDG.E R24, desc[UR16][R16.64] ;  /* 0x0000001010189981 */ /* 0x000724000c1e1900 */
[----:B-1----:R-:W-:-:S03]  /*2af0*/  @!P2 IMAD.WIDE R26, R15, 0x4, R26 ;  /* 0x000000040f1aa825 */ /* 0x002fc600078e021a */
[----:B------:R-:W-:-:S03]  /*2b00*/  ISETP.LE.AND P6, PT, R12, UR5, PT ;  /* 0x000000050c007c0c */ /* 0x000fc6000bfc3270 */
[----:B------:R-:W5:Y:S01]  /*2b10*/  @!P2 LDG.E R26, desc[UR16][R26.64] ;  /* 0x000000101a1aa981 */ /* 0x000f62000c1e1900 */
[C---:B------:R-:W-:Y:S01]  /*2b20*/  ISETP.LE.AND P5, PT, R12.reuse, UR13, PT ;  /* 0x0000000d0c007c0c */ /* 0x040fe2000bfa3270 */
[----:B------:R-:W-:Y:S01]  /*2b30*/  @!P3 IMAD R15, R13, UR11, R8 ;  /* 0x0000000b0d0fbc24 */ /* 0x000fe2000f8e0208 */
[----:B------:R-:W-:-:S07]  /*2b40*/  ISETP.LE.AND P4, PT, R12, UR14, PT ;  /* 0x0000000e0c007c0c */ /* 0x000fce000bf83270 */
[----:B---3--:R-:W1:Y:S01]  /*2b50*/  @!P6 LDC.64 R16, c[0x0][0x390] ;  /* 0x0000e400ff10eb82 */ /* 0x008e620000000a00 */
[----:B0-----:R-:W-:-:S04]  /*2b60*/  @!P3 IMAD.WIDE R18, R15, 0x4, R18 ;  /* 0x000000040f12b825 */ /* 0x001fc800078e0212 */
[----:B------:R-:W-:Y:S01]  /*2b70*/  @!P0 IMAD R15, R13, UR12, R8 ;  /* 0x0000000c0d0f8c24 */ /* 0x000fe2000f8e0208 */
[----:B------:R0:W3:Y:S03]  /*2b80*/  @!P3 LDG.E R12, desc[UR16][R18.64] ;  /* 0x00000010120cb981 */ /* 0x0000e6000c1e1900 */
[----:B--2---:R-:W-:Y:S02]  /*2b90*/  @!P0 IMAD.WIDE R28, R15, 0x4, R28 ;  /* 0x000000040f1c8825 */ /* 0x004fe400078e021c */
[----:B------:R-:W2:Y:S02]  /*2ba0*/  @!P5 LDC.64 R14, c[0x0][0x390] ;  /* 0x0000e400ff0edb82 */ /* 0x000ea40000000a00 */
[----:B------:R-:W-:Y:S02]  /*2bb0*/  @!P6 IMAD R25, R13, UR5, R8 ;  /* 0x000000050d19ec24 */ /* 0x000fe4000f8e0208 */
[----:B------:R-:W3:Y:S04]  /*2bc0*/  @!P0 LDG.E R28, desc[UR16][R28.64] ;  /* 0x000000101c1c8981 */ /* 0x000ee8000c1e1900 */
[----:B0-----:R-:W0:Y:S01]  /*2bd0*/  @!P4 LDC.64 R18, c[0x0][0x390] ;  /* 0x0000e400ff12cb82 */ /* 0x001e220000000a00 */
[----:B-1----:R-:W-:-:S04]  /*2be0*/  @!P6 IMAD.WIDE R16, R25, 0x4, R16 ;  /* 0x000000041910e825 */ /* 0x002fc800078e0210 */
[C-C-:B------:R-:W-:Y:S02]  /*2bf0*/  @!P5 IMAD R25, R13.reuse, UR13, R8.reuse ;  /* 0x0000000d0d19dc24 */ /* 0x140fe4000f8e0208 */
[----:B------:R-:W-:Y:S01]  /*2c00*/  @!P4 IMAD R13, R13, UR14, R8 ;  /* 0x0000000e0d0dcc24 */ /* 0x000fe2000f8e0208 */
[----:B------:R1:W3:Y:S01]  /*2c10*/  @!P6 LDG.E R16, desc[UR16][R16.64] ;  /* 0x000000101010e981 */ /* 0x0002e2000c1e1900 */
[----:B--2---:R-:W-:-:S03]  /*2c20*/  @!P5 IMAD.WIDE R14, R25, 0x4, R14 ;  /* 0x00000004190ed825 */ /* 0x004fc600078e020e */
[----:B------:R-:W-:Y:S04]  /*2c30*/  @!P2 LDS R25, [R9+0xd00] ;  /* 0x000d00000919a984 */ /* 0x000fe80000000800 */
[----:B------:R-:W2:Y:S01]  /*2c40*/  @!P5 LDG.E R14, desc[UR16][R14.64] ;  /* 0x000000100e0ed981 */ /* 0x000ea2000c1e1900 */
[----:B0-----:R-:W-:-:S03]  /*2c50*/  @!P4 IMAD.WIDE R18, R13, 0x4, R18 ;  /* 0x000000040d12c825 */ /* 0x001fc600078e0212 */
[----:B------:R-:W4:Y:S04]  /*2c60*/  @!P1 LDS R13, [R9+0xc80] ;  /* 0x000c8000090d9984 */ /* 0x000f280000000800 */
[----:B------:R-:W2:Y:S04]  /*2c70*/  @!P4 LDG.E R18, desc[UR16][R18.64] ;  /* 0x000000101212c981 */ /* 0x000ea8000c1e1900 */
[----:B-1----:R-:W-:Y:S01]  /*2c80*/  @!P5 LDS R17, [R9+0xf00] ;  /* 0x000f00000911d984 */ /* 0x002fe20000000800 */
[----:B----4-:R-:W-:-:S03]  /*2c90*/  @!P1 FFMA R23, R13, R24, R23 ;  /* 0x000000180d179223 */ /* 0x010fc60000000017 */
[----:B------:R-:W3:Y:S04]  /*2ca0*/  @!P3 LDS R24, [R9+0xd80] ;  /* 0x000d80000918b984 */ /* 0x000ee80000000800 */
[----:B------:R-:W0:Y:S01]  /*2cb0*/  @!P0 LDS R13, [R9+0xe00] ;  /* 0x000e0000090d8984 */ /* 0x000e220000000800 */
[----:B-----5:R-:W-:-:S03]  /*2cc0*/  @!P2 FFMA R23, R25, R26, R23 ;  /* 0x0000001a1917a223 */ /* 0x020fc60000000017 */
[----:B------:R-:W1:Y:S04]  /*2cd0*/  @!P6 LDS R26, [R9+0xe80] ;  /* 0x000e8000091ae984 */ /* 0x000e680000000800 */
[----:B------:R-:W4:Y:S01]  /*2ce0*/  @!P4 LDS R25, [R9+0xf80] ;  /* 0x000f80000919c984 */ /* 0x000f220000000800 */
[----:B------:R-:W-:Y:S01]  /*2cf0*/  ISETP.NE.AND P1, PT, RZ, UR4, PT ;  /* 0x00000004ff007c0c */ /* 0x000fe2000bf25270 */
[----:B---3--:R-:W-:-:S12]  /*2d00*/  @!P3 FFMA R23, R24, R12, R23 ;  /* 0x0000000c1817b223 */ /* 0x008fd80000000017 */
[----:B------:R-:W-:Y:S01]  /*2d10*/  @P1 LDS R12, [R2] ;  /* 0x00000000020c1984 */ /* 0x000fe20000000800 */
[----:B0-----:R-:W-:-:S04]  /*2d20*/  @!P0 FFMA R23, R13, R28, R23 ;  /* 0x0000001c0d178223 */ /* 0x001fc80000000017 */
[----:B-1----:R-:W-:-:S04]  /*2d30*/  @!P6 FFMA R23, R26, R16, R23 ;  /* 0x000000101a17e223 */ /* 0x002fc80000000017 */
[----:B--2---:R-:W-:Y:S02]  /*2d40*/  @!P5 FFMA R23, R17, R14, R23 ;  /* 0x0000000e1117d223 */ /* 0x004fe40000000017 */
[----:B------:R-:W0:Y:S02]  /*2d50*/  LDS R17, [R3] ;  /* 0x0000000003117984 */ /* 0x000e240000000800 */
[----:B----4-:R-:W-:-:S05]  /*2d60*/  @!P4 FFMA R23, R25, R18, R23 ;  /* 0x000000121917c223 */ /* 0x010fca0000000017 */
[----:B------:R1:W-:Y:S04]  /*2d70*/  @!P1 STG.E desc[UR16][R10.64], R23 ;  /* 0x000000170a009986 */ /* 0x0003e8000c101910 */
[----:B------:R-:W2:Y:S01]  /*2d80*/  @P1 LDG.E R13, desc[UR16][R10.64] ;  /* 0x000000100a0d1981 */ /* 0x000ea2000c1e1900 */
[----:B------:R-:W-:Y:S01]  /*2d90*/  PLOP3.LUT P0, PT, PT, PT, PT, 0x80, 0x8 ;  /* 0x000000000008781c */ /* 0x000fe20003f0f070 */
[----:B0-----:R-:W-:-:S04]  /*2da0*/  @P1 FADD R12, -R17, R12 ;  /* 0x0000000c110c1221 */ /* 0x001fc80000000100 */
[----:B------:R-:W-:-:S05]  /*2db0*/  @P1 FMUL R12, R12, 1.4426950216293334961 ;  /* 0x3fb8aa3b0c0c1820 */ /* 0x000fca0000400000 */
[----:B------:R-:W-:-:S04]  /*2dc0*/  @P1 FSETP.GEU.AND P2, PT, R12, -126, PT ;  /* 0xc2fc00000c00180b */ /* 0x000fc80003f4e000 */
[----:B------:R-:W-:-:S13]  /*2dd0*/  @P1 PLOP3.LUT P0, PT, P2, PT, PT, 0x80, 0x8 ;  /* 0x000000000008181c */ /* 0x000fda000170f070 */
[----:B------:R-:W-:-:S04]  /*2de0*/  @!P0 FMUL R12, R12, 0.5 ;  /* 0x3f0000000c0c8820 */ /* 0x000fc80000400000 */
[----:B------:R-:W0:Y:S02]  /*2df0*/  @P1 MUFU.EX2 R14, R12 ;  /* 0x0000000c000e1308 */ /* 0x000e240000000800 */
[----:B0-----:R-:W-:-:S04]  /*2e00*/  @!P0 FMUL R14, R14, R14 ;  /* 0x0000000e0e0e8220 */ /* 0x001fc80000400000 */
[----:B--2---:R-:W-:-:S05]  /*2e10*/  @P1 FFMA R23, R14, R13, R23 ;  /* 0x0000000d0e171223 */ /* 0x004fca0000000017 */
[----:B------:R1:W-:Y:S02]  /*2e20*/  @P1 STG.E desc[UR16][R10.64], R23 ;  /* 0x000000170a001986 */ /* 0x0003e4000c101910 */
.L_x_29:
[----:B------:R-:W-:Y:S05]  /*2e30*/  BSYNC.RECONVERGENT B0 ;  /* 0x0000000000007941 */ /* 0x000fea0003800200 */
.L_x_28:
[----:B------:R2:W-:Y:S01]  /*2e40*/  STS [R2], R17 ;  /* 0x0000001102007388 */ /* 0x0005e20000000800 */
[----:B------:R-:W-:-:S04]  /*2e50*/  UIADD3 UR4, UPT, UPT, UR4, 0x1, URZ ;  /* 0x0000000104047890 */ /* 0x000fc8000fffe0ff */
[----:B------:R-:W-:Y:S01]  /*2e60*/  UISETP.NE.AND UP0, UPT, UR4, UR6, UPT ;  /* 0x000000060400728c */ /* 0x000fe2000bf05270 */
[----:B------:R-:W-:Y:S08]  /*2e70*/  BAR.SYNC.DEFER_BLOCKING 0x0 ;  /* 0x0000000000007b1d */ /* 0x000ff00000010000 */
[----:B--2---:R-:W-:Y:S05]  /*2e80*/  BRA.U UP0, `(.L_x_30) ;  /* 0xffffffd500487547 */ /* 0x004fea000b83ffff */
.L_x_0:
[----:B0-----:R-:W0:Y:S08]  /*2e90*/  LDC R5, c[0x0][0x39c] ;  /* 0x0000e700ff057b82 */ /* 0x001e300000000800 */
[----:B------:R-:W-:Y:S01]  /*2ea0*/  BAR.SYNC.DEFER_BLOCKING 0x0 ;  /* 0x0000000000007b1d */ /* 0x000fe20000010000 */
[----:B0-----:R-:W-:-:S13]  /*2eb0*/  ISETP.GE.AND P0, PT, R8, R5, PT ;  /* 0x000000050800720c */ /* 0x001fda0003f06270 */
[----:B------:R-:W-:Y:S05]  /*2ec0*/  @P0 EXIT ;  /* 0x000000000000094d */ /* 0x000fea0003800000 */
[----:B------:R-:W0:Y:S01]  /*2ed0*/  LDC.64 R2, c[0x0][0x3a0] ;  /* 0x0000e800ff027b82 */ /* 0x000e220000000a00 */
[----:B------:R-:W-:-:S04]  /*2ee0*/  IMAD R5, R5, UR18, R8 ;  /* 0x0000001205057c24 */ /* 0x000fc8000f8e0208 */
[----:B0-----:R-:W-:Y:S02]  /*2ef0*/  IMAD.WIDE.U32 R2, R5, 0x4, R2 ;  /* 0x0000000405027825 */ /* 0x001fe400078e0002 */
[----:B------:R-:W0:Y:S04]  /*2f00*/  LDS R5, [R4] ;  /* 0x0000000004057984 */ /* 0x000e280000000800 */
[----:B------:R-:W2:Y:S01]  /*2f10*/  LDG.E R0, desc[UR16][R2.64] ;  /* 0x0000001002007981 */ /* 0x000ea2000c1e1900 */
[----:B------:R-:W-:Y:S01]  /*2f20*/  HFMA2 R6, -RZ, RZ, 1.875, 0 ;  /* 0x3f800000ff067431 */ /* 0x000fe200000001ff */
[----:B0-----:R-:W-:-:S04]  /*2f30*/  FSETP.GEU.AND P0, PT, |R5|, 1.175494350822287508e-38, PT ;  /* 0x008000000500780b */ /* 0x001fc80003f0e200 */
[----:B------:R-:W-:-:S09]  /*2f40*/  FSEL R6, R6, 16777216, P0 ;  /* 0x4b80000006067808 */ /* 0x000fd20000000000 */
[----:B------:R-:W-:-:S06]  /*2f50*/  @!P0 FMUL R5, R5, 16777216 ;  /* 0x4b80000005058820 */ /* 0x000fcc0000400000 */
[----:B------:R-:W0:Y:S02]  /*2f60*/  MUFU.RCP R5, R5 ;  /* 0x0000000500057308 */ /* 0x000e240000001000 */
[----:B0-----:R-:W-:-:S04]  /*2f70*/  FMUL R7, R5, R6 ;  /* 0x0000000605077220 */ /* 0x001fc80000400000 */
[----:B--2---:R-:W-:-:S05]  /*2f80*/  FMUL R7, R0, R7 ;  /* 0x0000000700077220 */ /* 0x004fca0000400000 */
[----:B------:R-:W-:Y:S01]  /*2f90*/  STG.E desc[UR16][R2.64], R7 ;  /* 0x0000000702007986 */ /* 0x000fe2000c101910 */
[----:B------:R-:W-:Y:S05]  /*2fa0*/  EXIT ;  /* 0x000000000000794d */ /* 0x000fea0003800000 */
.L_x_31:
[----:B------:R-:W-:-:S00]  /*2fb0*/  BRA `(.L_x_31) ;  /* 0xfffffffc00fc7947 */ /* 0x000fc0000383ffff */
[----:B------:R-:W-:-:S00]  /*2fc0*/  NOP ;  /* 0x0000000000007918 */ /* 0x000fc00000000000 */
        /* <DEDUP_REMOVED lines=11> */
.L_x_32:


//--------------------- .nv.shared._Z16_attentionKernelPKfS0_S0_iiPf --------------------------
	.section	.nv.shared._Z16_attentionKernelPKfS0_S0_iiPf,"aw",@nobits
	.sectionflags	@""
	.align	4
.nv.shared._Z16_attentionKernelPKfS0_S0_iiPf:
	.zero		25600


//--------------------- .nv.shared.reserved.0     --------------------------
	.section	.nv.shared.reserved.0,"aw",@nobits
	.weak		__nv_reservedSMEM_offset_0_alias
	.size		__nv_reservedSMEM_offset_0_alias, 0, 64
	.other		__nv_reservedSMEM_offset_0_alias,@"STO_CUDA_RESERVED_SHARED STV_DEFAULT"
__nv_reservedSMEM_offset_0_alias:
	.zero		0
	.zero		64


//--------------------- .nv.global                --------------------------
	.section	.nv.global,"aw",@nobits
.nv.global:
	.type		_ZN34_INTERNAL_5742e13a_4_k_cu_93dd87b44cuda3std3__48in_placeE,@object
	.size		_ZN34_INTERNAL_5742e13a_4_k_cu_93dd87b44cuda3std3__48in_placeE,(_ZN34_INTERNAL_5742e13a_4_k_cu_93dd87b44cuda3std6ranges3__45__cpo8distanceE - _ZN34_INTERNAL_5742e13a_4_k_cu_93dd87b44cuda3std3__48in_placeE)
_ZN34_INTERNAL_5742e13a_4_k_cu_93dd87b44cuda3std3__48in_placeE:
	.zero		1
	.type		_ZN34_INTERNAL_5742e13a_4_k_cu_93dd87b44cuda3std6ranges3__45__cpo8distanceE,@object
	.size		_ZN34_INTERNAL_5742e13a_4_k_cu_93dd87b44cuda3std6ranges3__45__cpo8distanceE,(_ZN34_INTERNAL_5742e13a_4_k_cu_93dd87b44cuda3std3__45__cpo6cbeginE - _ZN34_INTERNAL_5742e13a_4_k_cu_93dd87b44cuda3std6ranges3__45__cpo8distanceE)
_ZN34_INTERNAL_5742e13a_4_k_cu_93dd87b44cuda3std6ranges3__45__cpo8distanceE:
	.zero		1
	.type		_ZN34_INTERNAL_5742e13a_4_k_cu_93dd87b44cuda3std3__45__cpo6cbeginE,@object
	.size		_ZN34_INTERNAL_5742e13a_4_k_cu_93dd87b44cuda3std3__45__cpo6cbeginE,(_ZN34_INTERNAL_5742e13a_4_k_cu_93dd87b44cuda3std6ranges3__45__cpo7advanceE - _ZN34_INTERNAL_5742e13a_4_k_cu_93dd87b44cuda3std3__45__cpo6cbeginE)
_ZN34_INTERNAL_5742e13a_4_k_cu_93dd87b44cuda3std3__45__cpo6cbeginE:
	.zero		1
	.type		_ZN34_INTERNAL_5742e13a_4_k_cu_93dd87b44cuda3std6ranges3__45__cpo7advanceE,@object
	.size		_ZN34_INTERNAL_5742e13a_4_k_cu_93dd87b44cuda3std6ranges3__45__cpo7advanceE,(_ZN34_INTERNAL_5742e13a_4_k_cu_93dd87b44cuda3std3__45__cpo7crbeginE - _ZN34_INTERNAL_5742e13a_4_k_cu_93dd87b44cuda3std6ranges3__45__cpo7advanceE)
_ZN34_INTERNAL_5742e13a_4_k_cu_93dd87b44cuda3std6ranges3__45__cpo7advanceE:
	.zero		1
	.type		_ZN34_INTERNAL_5742e13a_4_k_cu_93dd87b44cuda3std3__45__cpo7crbeginE,@object
	.size		_ZN34_INTERNAL_5742e13a_4_k_cu_93dd87b44cuda3std3__45__cpo7crbeginE,(_ZN34_INTERNAL_5742e13a_4_k_cu_93dd87b44cuda3std6ranges3__45__cpo4dataE - _ZN34_INTERNAL_5742e13a_4_k_cu_93dd87b44cuda3std3__45__cpo7crbeginE)
_ZN34_INTERNAL_5742e13a_4_k_cu_93dd87b44cuda3std3__45__cpo7crbeginE:
	.zero		1
	.type		_ZN34_INTERNAL_5742e13a_4_k_cu_93dd87b44cuda3std6ranges3__45__cpo4dataE,@object
	.size		_ZN34_INTERNAL_5742e13a_4_k_cu_93dd87b44cuda3std6ranges3__45__cpo4dataE,(_ZN34_INTERNAL_5742e13a_4_k_cu_93dd87b44cuda3std6ranges3__45__cpo5beginE - _ZN34_INTERNAL_5742e13a_4_k_cu_93dd87b44cuda3std6ranges3__45__cpo4dataE)
_ZN34_INTERNAL_5742e13a_4_k_cu_93dd87b44cuda3std6ranges3__45__cpo4dataE:
	.zero		1
	.type		_ZN34_INTERNAL_5742e13a_4_k_cu_93dd87b44cuda3std6ranges3__45__cpo5beginE,@object
	.size		_ZN34_INTERNAL_5742e13a_4_k_cu_93dd87b44cuda3std6ranges3__45__cpo5beginE,(_ZN34_INTERNAL_5742e13a_4_k_cu_93dd87b44cuda3std3__436_GLOBAL__N__5742e13a_4_k_cu_93dd87b46ignoreE - _ZN34_INTERNAL_5742e13a_4_k_cu_93dd87b44cuda3std6ranges3__45__cpo5beginE)
_ZN34_INTERNAL_5742e13a_4_k_cu_93dd87b44cuda3std6ranges3__45__cpo5beginE:
	.zero		1
	.type		_ZN34_INTERNAL_5742e13a_4_k_cu_93dd87b44cuda3std3__436_GLOBAL__N__5742e13a_4_k_cu_93dd87b46ignoreE,@object
	.size		_ZN34_INTERNAL_5742e13a_4_k_cu_93dd87b44cuda3std3__436_GLOBAL__N__5742e13a_4_k_cu_93dd87b46ignoreE,(_ZN34_INTERNAL_5742e13a_4_k_cu_93dd87b44cuda3std6ranges3__45__cpo4sizeE - _ZN34_INTERNAL_5742e13a_4_k_cu_93dd87b44cuda3std3__436_GLOBAL__N__5742e13a_4_k_cu_93dd87b46ignoreE)
_ZN34_INTERNAL_5742e13a_4_k_cu_93dd87b44cuda3std3__436_GLOBAL__N__5742e13a_4_k_cu_93dd87b46ignoreE:
	.zero		1
	.type		_ZN34_INTERNAL_5742e13a_4_k_cu_93dd87b44cuda3std6ranges3__45__cpo4sizeE,@object
	.size		_ZN34_INTERNAL_5742e13a_4_k_cu_93dd87b44cuda3std6ranges3__45__cpo4sizeE,(_ZN34_INTERNAL_5742e13a_4_k_cu_93dd87b44cuda3std3__45__cpo5beginE - _ZN34_INTERNAL_5742e13a_4_k_cu_93dd87b44cuda3std6ranges3__45__cpo4sizeE)
_ZN34_INTERNAL_5742e13a_4_k_cu_93dd87b44cuda3std6ranges3__45__cpo4sizeE:
	.zero		1
	.type		_ZN34_INTERNAL_5742e13a_4_k_cu_93dd87b44cuda3std3__45__cpo5beginE,@object
	.size		_ZN34_INTERNAL_5742e13a_4_k_cu_93dd87b44cuda3std3__45__cpo5beginE,(_ZN34_INTERNAL_5742e13a_4_k_cu_93dd87b44cuda3std6ranges3__45__cpo6cbeginE - _ZN34_INTERNAL_5742e13a_4_k_cu_93dd87b44cuda3std3__45__cpo5beginE)
_ZN34_INTERNAL_5742e13a_4_k_cu_93dd87b44cuda3std3__45__cpo5beginE:
	.zero		1
	.type		_ZN34_INTERNAL_5742e13a_4_k_cu_93dd87b44cuda3std6ranges3__45__cpo6cbeginE,@object
	.size		_ZN34_INTERNAL_5742e13a_4_k_cu_93dd87b44cuda3std6ranges3__45__cpo6cbeginE,(_ZN34_INTERNAL_5742e13a_4_k_cu_93dd87b44cuda3std3__45__cpo6rbeginE - _ZN34_INTERNAL_5742e13a_4_k_cu_93dd87b44cuda3std6ranges3__45__cpo6cbeginE)
_ZN34_INTERNAL_5742e13a_4_k_cu_93dd87b44cuda3std6ranges3__45__cpo6cbeginE:
	.zero		1
	.type		_ZN34_INTERNAL_5742e13a_4_k_cu_93dd87b44cuda3std3__45__cpo6rbeginE,@object
	.size		_ZN34_INTERNAL_5742e13a_4_k_cu_93dd87b44cuda3std3__45__cpo6rbeginE,(_ZN34_INTERNAL_5742e13a_4_k_cu_93dd87b44cuda3std6ranges3__45__cpo4nextE - _ZN34_INTERNAL_5742e13a_4_k_cu_93dd87b44cuda3std3__45__cpo6rbeginE)
_ZN34_INTERNAL_5742e13a_4_k_cu_93dd87b44cuda3std3__45__cpo6rbeginE:
	.zero		1
	.type		_ZN34_INTERNAL_5742e13a_4_k_cu_93dd87b44cuda3std6ranges3__45__cpo4nextE,@object
	.size		_ZN34_INTERNAL_5742e13a_4_k_cu_93dd87b44cuda3std6ranges3__45__cpo4nextE,(_ZN34_INTERNAL_5742e13a_4_k_cu_93dd87b44cuda3std6ranges3__45__cpo4swapE - _ZN34_INTERNAL_5742e13a_4_k_cu_93dd87b44cuda3std6ranges3__45__cpo4nextE)
_ZN34_INTERNAL_5742e13a_4_k_cu_93dd87b44cuda3std6ranges3__45__cpo4nextE:
	.zero		1
	.type		_ZN34_INTERNAL_5742e13a_4_k_cu_93dd87b44cuda3std6ranges3__45__cpo4swapE,@object
	.size		_ZN34_INTERNAL_5742e13a_4_k_cu_93dd87b44cuda3std6ranges3__45__cpo4swapE,(_ZN34_INTERNAL_5742e13a_4_k_cu_93dd87b44cuda3std3__420unreachable_sentinelE - _ZN34_INTERNAL_5742e13a_4_k_cu_93dd87b44cuda3std6ranges3__45__cpo4swapE)
_ZN34_INTERNAL_5742e13a_4_k_cu_93dd87b44cuda3std6ranges3__45__cpo4swapE:
	.zero		1
	.type		_ZN34_INTERNAL_5742e13a_4_k_cu_93dd87b44cuda3std3__420unreachable_sentinelE,@object
	.size		_ZN34_INTERNAL_5742e13a_4_k_cu_93dd87b44cuda3std3__420unreachable_sentinelE,(_ZN34_INTERNAL_5742e13a_4_k_cu_93dd87b46thrust24THRUST_300001_SM_1000_NS6system6detail10sequential3seqE - _ZN34_INTERNAL_5742e13a_4_k_cu_93dd87b44cuda3std3__420unreachable_sentinelE)
_ZN34_INTERNAL_5742e13a_4_k_cu_93dd87b44cuda3std3__420unreachable_sentinelE:
	.zero		1
	.type		_ZN34_INTERNAL_5742e13a_4_k_cu_93dd87b46thrust24THRUST_300001_SM_1000_NS6system6detail10sequential3seqE,@object
	.size		_ZN34_INTERNAL_5742e13a_4_k_cu_93dd87b46thrust24THRUST_300001_SM_1000_NS6system6detail10sequential3seqE,(_ZN34_INTERNAL_5742e13a_4_k_cu_93dd87b44cuda3std3__45__cpo4cendE - _ZN34_INTERNAL_5742e13a_4_k_cu_93dd87b46thrust24THRUST_300001_SM_1000_NS6system6detail10sequential3seqE)
_ZN34_INTERNAL_5742e13a_4_k_cu_93dd87b46thrust24THRUST_300001_SM_1000_NS6system6detail10sequential3seqE:
	.zero		1
	.type		_ZN34_INTERNAL_5742e13a_4_k_cu_93dd87b44cuda3std3__45__cpo4cendE,@object
	.size		_ZN34_INTERNAL_5742e13a_4_k_cu_93dd87b44cuda3std3__45__cpo4cendE,(_ZN34_INTERNAL_5742e13a_4_k_cu_93dd87b44cuda3std6ranges3__45__cpo9iter_swapE - _ZN34_INTERNAL_5742e13a_4_k_cu_93dd87b44cuda3std3__45__cpo4cendE)
_ZN34_INTERNAL_5742e13a_4_k_cu_93dd87b44cuda3std3__45__cpo4cendE:
	.zero		1
	.type		_ZN34_INTERNAL_5742e13a_4_k_cu_93dd87b44cuda3std6ranges3__45__cpo9iter_swapE,@object
	.size		_ZN34_INTERNAL_5742e13a_4_k_cu_93dd87b44cuda3std6ranges3__45__cpo9iter_swapE,(_ZN34_INTERNAL_5742e13a_4_k_cu_93dd87b44cuda3std3__45__cpo5crendE - _ZN34_INTERNAL_5742e13a_4_k_cu_93dd87b44cuda3std6ranges3__45__cpo9iter_swapE)
_ZN34_INTERNAL_5742e13a_4_k_cu_93dd87b44cuda3std6ranges3__45__cpo9iter_swapE:
	.zero		1
	.type		_ZN34_INTERNAL_5742e13a_4_k_cu_93dd87b44cuda3std3__45__cpo5crendE,@object
	.size		_ZN34_INTERNAL_5742e13a_4_k_cu_93dd87b44cuda3std3__45__cpo5crendE,(_ZN34_INTERNAL_5742e13a_4_k_cu_93dd87b44cuda3std6ranges3__45__cpo5cdataE - _ZN34_INTERNAL_5742e13a_4_k_cu_93dd87b44cuda3std3__45__cpo5crendE)
_ZN34_INTERNAL_5742e13a_4_k_cu_93dd87b44cuda3std3__45__cpo5crendE:
	.zero		1
	.type		_ZN34_INTERNAL_5742e13a_4_k_cu_93dd87b44cuda3std6ranges3__45__cpo5cdataE,@object
	.size		_ZN34_INTERNAL_5742e13a_4_k_cu_93dd87b44cuda3std6ranges3__45__cpo5cdataE,(_ZN34_INTERNAL_5742e13a_4_k_cu_93dd87b44cuda3std6ranges3__45__cpo3endE - _ZN34_INTERNAL_5742e13a_4_k_cu_93dd87b44cuda3std6ranges3__45__cpo5cdataE)
_ZN34_INTERNAL_5742e13a_4_k_cu_93dd87b44cuda3std6ranges3__45__cpo5cdataE:
	.zero		1
	.type		_ZN34_INTERNAL_5742e13a_4_k_cu_93dd87b44cuda3std6ranges3__45__cpo3endE,@object
	.size		_ZN34_INTERNAL_5742e13a_4_k_cu_93dd87b44cuda3std6ranges3__45__cpo3endE,(_ZN34_INTERNAL_5742e13a_4_k_cu_93dd87b44cuda3std3__419piecewise_constructE - _ZN34_INTERNAL_5742e13a_4_k_cu_93dd87b44cuda3std6ranges3__45__cpo3endE)
_ZN34_INTERNAL_5742e13a_4_k_cu_93dd87b44cuda3std6ranges3__45__cpo3endE:
	.zero		1
	.type		_ZN34_INTERNAL_5742e13a_4_k_cu_93dd87b44cuda3std3__419piecewise_constructE,@object
	.size		_ZN34_INTERNAL_5742e13a_4_k_cu_93dd87b44cuda3std3__419piecewise_constructE,(_ZN34_INTERNAL_5742e13a_4_k_cu_93dd87b44cuda3std6ranges3__45__cpo5ssizeE - _ZN34_INTERNAL_5742e13a_4_k_cu_93dd87b44cuda3std3__419piecewise_constructE)
_ZN34_INTERNAL_5742e13a_4_k_cu_93dd87b44cuda3std3__419piecewise_constructE:
	.zero		1
	.type		_ZN34_INTERNAL_5742e13a_4_k_cu_93dd87b44cuda3std6ranges3__45__cpo5ssizeE,@object
	.size		_ZN34_INTERNAL_5742e13a_4_k_cu_93dd87b44cuda3std6ranges3__45__cpo5ssizeE,(_ZN34_INTERNAL_5742e13a_4_k_cu_93dd87b44cuda3std3__45__cpo3endE - _ZN34_INTERNAL_5742e13a_4_k_cu_93dd87b44cuda3std6ranges3__45__cpo5ssizeE)
_ZN34_INTERNAL_5742e13a_4_k_cu_93dd87b44cuda3std6ranges3__45__cpo5ssizeE:
	.zero		1
	.type		_ZN34_INTERNAL_5742e13a_4_k_cu_93dd87b44cuda3std3__45__cpo3endE,@object
	.size		_ZN34_INTERNAL_5742e13a_4_k_cu_93dd87b44cuda3std3__45__cpo3endE,(_ZN34_INTERNAL_5742e13a_4_k_cu_93dd87b44cuda3std6ranges3__45__cpo4cendE - _ZN34_INTERNAL_5742e13a_4_k_cu_93dd87b44cuda3std3__45__cpo3endE)
_ZN34_INTERNAL_5742e13a_4_k_cu_93dd87b44cuda3std3__45__cpo3endE:
	.zero		1
	.type		_ZN34_INTERNAL_5742e13a_4_k_cu_93dd87b44cuda3std6ranges3__45__cpo4cendE,@object
	.size		_ZN34_INTERNAL_5742e13a_4_k_cu_93dd87b44cuda3std6ranges3__45__cpo4cendE,(_ZN34_INTERNAL_5742e13a_4_k_cu_93dd87b44cuda3std3__45__cpo4rendE - _ZN34_INTERNAL_5742e13a_4_k_cu_93dd87b44cuda3std6ranges3__45__cpo4cendE)
_ZN34_INTERNAL_5742e13a_4_k_cu_93dd87b44cuda3std6ranges3__45__cpo4cendE:
	.zero		1
	.type		_ZN34_INTERNAL_5742e13a_4_k_cu_93dd87b44cuda3std3__45__cpo4rendE,@object
	.size		_ZN34_INTERNAL_5742e13a_4_k_cu_93dd87b44cuda3std3__45__cpo4rendE,(_ZN34_INTERNAL_5742e13a_4_k_cu_93dd87b44cuda3std6ranges3__45__cpo4prevE - _ZN34_INTERNAL_5742e13a_4_k_cu_93dd87b44cuda3std3__45__cpo4rendE)
_ZN34_INTERNAL_5742e13a_4_k_cu_93dd87b44cuda3std3__45__cpo4rendE:
	.zero		1
	.type		_ZN34_INTERNAL_5742e13a_4_k_cu_93dd87b44cuda3std6ranges3__45__cpo4prevE,@object
	.size		_ZN34_INTERNAL_5742e13a_4_k_cu_93dd87b44cuda3std6ranges3__45__cpo4prevE,(_ZN34_INTERNAL_5742e13a_4_k_cu_93dd87b44cuda3std6ranges3__45__cpo9iter_moveE - _ZN34_INTERNAL_5742e13a_4_k_cu_93dd87b44cuda3std6ranges3__45__cpo4prevE)
_ZN34_INTERNAL_5742e13a_4_k_cu_93dd87b44cuda3std6ranges3__45__cpo4prevE:
	.zero		1
	.type		_ZN34_INTERNAL_5742e13a_4_k_cu_93dd87b44cuda3std6ranges3__45__cpo9iter_moveE,@object
	.size		_ZN34_INTERNAL_5742e13a_4_k_cu_93dd87b44cuda3std6ranges3__45__cpo9iter_moveE,(.L_13 - _ZN34_INTERNAL_5742e13a_4_k_cu_93dd87b44cuda3std6ranges3__45__cpo9iter_moveE)
_ZN34_INTERNAL_5742e13a_4_k_cu_93dd87b44cuda3std6ranges3__45__cpo9iter_moveE:
	.zero		1
.L_13:


//--------------------- .nv.constant0._Z16_attentionKernelPKfS0_S0_iiPf --------------------------
	.section	.nv.constant0._Z16_attentionKernelPKfS0_S0_iiPf,"a",@progbits
	.sectionflags	@""
	.align	4
.nv.constant0._Z16_attentionKernelPKfS0_S0_iiPf:
	.zero		936


//--------------------- SYMBOLS --------------------------

	.type		.nv.reservedSmem.offset0,@object
	.size		.nv.reservedSmem.offset0,0x4
	.type		.nv.reservedSmem.cap,@object
	.size		.nv.reservedSmem.cap,0x4
